//
// Generated by NVIDIA NVVM Compiler
//
// Compiler Build ID: CL-36424714
// Cuda compilation tools, release 13.0, V13.0.88
// Based on NVVM 20.0.0
//

.version 9.0
.target sm_100
.address_size 64

	// .globl	_Z25LogMatVecKernelPacked4bitPKiPKaPffiii
.extern .shared .align 16 .b8 sdata[];
.extern .shared .align 16 .b8 sdata_double[];

.visible .entry _Z25LogMatVecKernelPacked4bitPKiPKaPffiii(
	.param .u64 .ptr .align 1 _Z25LogMatVecKernelPacked4bitPKiPKaPffiii_param_0,
	.param .u64 .ptr .align 1 _Z25LogMatVecKernelPacked4bitPKiPKaPffiii_param_1,
	.param .u64 .ptr .align 1 _Z25LogMatVecKernelPacked4bitPKiPKaPffiii_param_2,
	.param .f32 _Z25LogMatVecKernelPacked4bitPKiPKaPffiii_param_3,
	.param .u32 _Z25LogMatVecKernelPacked4bitPKiPKaPffiii_param_4,
	.param .u32 _Z25LogMatVecKernelPacked4bitPKiPKaPffiii_param_5,
	.param .u32 _Z25LogMatVecKernelPacked4bitPKiPKaPffiii_param_6
)
{
	.reg .pred 	%p<53>;
	.reg .b16 	%rs<19>;
	.reg .b32 	%r<108>;
	.reg .b32 	%f<4>;
	.reg .b64 	%rd<107>;

	ld.param.u64 	%rd50, [_Z25LogMatVecKernelPacked4bitPKiPKaPffiii_param_0];
	ld.param.u64 	%rd51, [_Z25LogMatVecKernelPacked4bitPKiPKaPffiii_param_1];
	ld.param.u64 	%rd49, [_Z25LogMatVecKernelPacked4bitPKiPKaPffiii_param_2];
	ld.param.f32 	%f1, [_Z25LogMatVecKernelPacked4bitPKiPKaPffiii_param_3];
	ld.param.u32 	%r34, [_Z25LogMatVecKernelPacked4bitPKiPKaPffiii_param_4];
	ld.param.u32 	%r35, [_Z25LogMatVecKernelPacked4bitPKiPKaPffiii_param_5];
	ld.param.u32 	%r36, [_Z25LogMatVecKernelPacked4bitPKiPKaPffiii_param_6];
	cvta.to.global.u64 	%rd1, %rd50;
	cvta.to.global.u64 	%rd2, %rd51;
	mov.u32 	%r1, %ctaid.x;
	setp.ge.s32 	%p1, %r1, %r36;
	@%p1 bra 	$L__BB0_60;
	shr.u32 	%r37, %r35, 31;
	add.s32 	%r38, %r35, %r37;
	shr.s32 	%r2, %r38, 1;
	mov.u32 	%r3, %tid.x;
	setp.ge.s32 	%p2, %r3, %r2;
	mov.b64 	%rd96, 0;
	@%p2 bra 	$L__BB0_54;
	mul.lo.s32 	%r4, %r2, %r1;
	add.s32 	%r5, %r34, -1;
	mov.u32 	%r6, %ntid.x;
	add.s32 	%r7, %r3, %r6;
	max.u32 	%r39, %r2, %r7;
	setp.lt.u32 	%p3, %r7, %r2;
	selp.u32 	%r40, 1, 0, %p3;
	add.s32 	%r41, %r7, %r40;
	sub.s32 	%r42, %r39, %r41;
	div.u32 	%r43, %r42, %r6;
	add.s32 	%r8, %r43, %r40;
	setp.eq.s32 	%p4, %r8, 0;
	mov.b64 	%rd96, 0;
	mov.u32 	%r106, %r3;
	@%p4 bra 	$L__BB0_37;
	add.s32 	%r44, %r8, 1;
	shl.b32 	%r104, %r7, 1;
	shl.b32 	%r103, %r3, 1;
	add.s32 	%r102, %r3, %r4;
	and.b32  	%r45, %r44, -2;
	neg.s32 	%r101, %r45;
	mov.b64 	%rd96, 0;
	mov.u32 	%r106, %r3;
$L__BB0_4:
	cvt.s64.s32 	%rd56, %r102;
	add.s64 	%rd4, %rd2, %rd56;
	ld.global.nc.u8 	%rs7, [%rd4];
	cvt.s16.s8 	%rs1, %rs7;
	setp.lt.u16 	%p5, %rs1, 16;
	mul.wide.u32 	%rd57, %r103, 4;
	add.s64 	%rd58, %rd1, %rd57;
	ld.global.nc.u32 	%r46, [%rd58];
	cvt.s64.s32 	%rd5, %r46;
	ld.global.nc.u32 	%r47, [%rd58+4];
	cvt.s64.s32 	%rd6, %r47;
	@%p5 bra 	$L__BB0_12;
	cvt.u32.u64 	%r48, %rd5;
	shr.u16 	%rs8, %rs1, 4;
	setp.gt.s16 	%p6, %rs1, -1;
	and.b16  	%rs9, %rs8, 7;
	cvt.u32.u16 	%r49, %rs9;
	selp.b32 	%r50, %r5, %r34, %p6;
	add.s32 	%r18, %r50, %r49;
	setp.eq.s32 	%p7, %r48, 0;
	@%p7 bra 	$L__BB0_12;
	setp.lt.s32 	%p8, %r18, 0;
	@%p8 bra 	$L__BB0_8;
	setp.lt.u32 	%p10, %r18, 64;
	shl.b64 	%rd59, %rd5, %r18;
	selp.b64 	%rd93, %rd59, 0, %p10;
	bra.uni 	$L__BB0_11;
$L__BB0_8:
	setp.lt.u32 	%p9, %r18, -63;
	@%p9 bra 	$L__BB0_10;
	neg.s32 	%r53, %r18;
	shr.s64 	%rd93, %rd5, %r53;
	bra.uni 	$L__BB0_11;
$L__BB0_10:
	shr.s32 	%r52, %r48, 31;
	cvt.s64.s32 	%rd93, %r52;
$L__BB0_11:
	neg.s64 	%rd60, %rd93;
	selp.b64 	%rd61, %rd93, %rd60, %p6;
	add.s64 	%rd96, %rd61, %rd96;
$L__BB0_12:
	and.b16  	%rs10, %rs1, 15;
	setp.eq.s16 	%p12, %rs10, 0;
	@%p12 bra 	$L__BB0_20;
	cvt.u32.u64 	%r54, %rd6;
	cvt.u32.u16 	%r55, %rs1;
	and.b16  	%rs2, %rs1, 8;
	setp.eq.s16 	%p13, %rs2, 0;
	and.b32  	%r56, %r55, 7;
	selp.b32 	%r57, %r5, %r34, %p13;
	add.s32 	%r19, %r57, %r56;
	setp.eq.s32 	%p14, %r54, 0;
	@%p14 bra 	$L__BB0_20;
	setp.lt.s32 	%p15, %r19, 0;
	@%p15 bra 	$L__BB0_16;
	setp.lt.u32 	%p17, %r19, 64;
	shl.b64 	%rd62, %rd6, %r19;
	selp.b64 	%rd95, %rd62, 0, %p17;
	bra.uni 	$L__BB0_19;
$L__BB0_16:
	setp.lt.u32 	%p16, %r19, -63;
	@%p16 bra 	$L__BB0_18;
	neg.s32 	%r60, %r19;
	shr.s64 	%rd95, %rd6, %r60;
	bra.uni 	$L__BB0_19;
$L__BB0_18:
	shr.s32 	%r59, %r54, 31;
	cvt.s64.s32 	%rd95, %r59;
$L__BB0_19:
	neg.s64 	%rd63, %rd95;
	selp.b64 	%rd64, %rd95, %rd63, %p13;
	add.s64 	%rd96, %rd64, %rd96;
$L__BB0_20:
	cvt.u64.u32 	%rd65, %r6;
	add.s64 	%rd66, %rd4, %rd65;
	ld.global.nc.u8 	%rs11, [%rd66];
	cvt.s16.s8 	%rs3, %rs11;
	setp.lt.u16 	%p19, %rs3, 16;
	mul.wide.u32 	%rd67, %r104, 4;
	add.s64 	%rd68, %rd1, %rd67;
	ld.global.nc.u32 	%r61, [%rd68];
	cvt.s64.s32 	%rd19, %r61;
	ld.global.nc.u32 	%r62, [%rd68+4];
	cvt.s64.s32 	%rd20, %r62;
	@%p19 bra 	$L__BB0_28;
	cvt.u32.u64 	%r63, %rd19;
	shr.u16 	%rs12, %rs3, 4;
	setp.gt.s16 	%p20, %rs3, -1;
	and.b16  	%rs13, %rs12, 7;
	cvt.u32.u16 	%r64, %rs13;
	selp.b32 	%r65, %r5, %r34, %p20;
	add.s32 	%r20, %r65, %r64;
	setp.eq.s32 	%p21, %r63, 0;
	@%p21 bra 	$L__BB0_28;
	setp.gt.s32 	%p22, %r20, -1;
	@%p22 bra 	$L__BB0_26;
	setp.gt.u32 	%p23, %r20, -64;
	@%p23 bra 	$L__BB0_25;
	shr.s32 	%r67, %r63, 31;
	cvt.s64.s32 	%rd97, %r67;
	bra.uni 	$L__BB0_27;
$L__BB0_25:
	neg.s32 	%r68, %r20;
	shr.s64 	%rd97, %rd19, %r68;
	bra.uni 	$L__BB0_27;
$L__BB0_26:
	setp.lt.u32 	%p24, %r20, 64;
	shl.b64 	%rd69, %rd19, %r20;
	selp.b64 	%rd97, %rd69, 0, %p24;
$L__BB0_27:
	neg.s64 	%rd70, %rd97;
	selp.b64 	%rd71, %rd97, %rd70, %p20;
	add.s64 	%rd96, %rd71, %rd96;
$L__BB0_28:
	and.b16  	%rs14, %rs3, 15;
	setp.eq.s16 	%p26, %rs14, 0;
	@%p26 bra 	$L__BB0_36;
	cvt.u32.u64 	%r69, %rd20;
	cvt.u32.u16 	%r70, %rs3;
	and.b16  	%rs4, %rs3, 8;
	setp.eq.s16 	%p27, %rs4, 0;
	and.b32  	%r71, %r70, 7;
	selp.b32 	%r72, %r5, %r34, %p27;
	add.s32 	%r21, %r72, %r71;
	setp.eq.s32 	%p28, %r69, 0;
	@%p28 bra 	$L__BB0_36;
	setp.gt.s32 	%p29, %r21, -1;
	@%p29 bra 	$L__BB0_34;
	setp.gt.u32 	%p30, %r21, -64;
	@%p30 bra 	$L__BB0_33;
	shr.s32 	%r74, %r69, 31;
	cvt.s64.s32 	%rd99, %r74;
	bra.uni 	$L__BB0_35;
$L__BB0_33:
	neg.s32 	%r75, %r21;
	shr.s64 	%rd99, %rd20, %r75;
	bra.uni 	$L__BB0_35;
$L__BB0_34:
	setp.lt.u32 	%p31, %r21, 64;
	shl.b64 	%rd72, %rd20, %r21;
	selp.b64 	%rd99, %rd72, 0, %p31;
$L__BB0_35:
	setp.eq.s16 	%p32, %rs4, 0;
	neg.s64 	%rd73, %rd99;
	selp.b64 	%rd74, %rd99, %rd73, %p32;
	add.s64 	%rd96, %rd74, %rd96;
$L__BB0_36:
	add.s32 	%r76, %r106, %r6;
	add.s32 	%r106, %r76, %r6;
	shl.b32 	%r77, %r6, 2;
	add.s32 	%r104, %r104, %r77;
	add.s32 	%r103, %r103, %r77;
	shl.b32 	%r78, %r6, 1;
	add.s32 	%r102, %r102, %r78;
	add.s32 	%r101, %r101, 2;
	setp.ne.s32 	%p33, %r101, 0;
	@%p33 bra 	$L__BB0_4;
$L__BB0_37:
	and.b32  	%r79, %r8, 1;
	setp.eq.b32 	%p34, %r79, 1;
	@%p34 bra 	$L__BB0_54;
	add.s32 	%r80, %r106, %r4;
	shl.b32 	%r81, %r106, 1;
	cvt.s64.s32 	%rd75, %r80;
	add.s64 	%rd76, %rd2, %rd75;
	ld.global.nc.u8 	%rs15, [%rd76];
	cvt.s16.s8 	%rs5, %rs15;
	setp.lt.u16 	%p35, %rs5, 16;
	mul.wide.u32 	%rd77, %r81, 4;
	add.s64 	%rd78, %rd1, %rd77;
	ld.global.nc.u32 	%r82, [%rd78];
	cvt.s64.s32 	%rd35, %r82;
	ld.global.nc.u32 	%r83, [%rd78+4];
	cvt.s64.s32 	%rd36, %r83;
	@%p35 bra 	$L__BB0_46;
	cvt.u32.u64 	%r84, %rd35;
	shr.u16 	%rs16, %rs5, 4;
	setp.gt.s16 	%p36, %rs5, -1;
	and.b16  	%rs17, %rs16, 7;
	cvt.u32.u16 	%r85, %rs17;
	selp.b32 	%r86, %r5, %r34, %p36;
	add.s32 	%r28, %r86, %r85;
	setp.eq.s32 	%p37, %r84, 0;
	@%p37 bra 	$L__BB0_46;
	setp.gt.s32 	%p38, %r28, -1;
	@%p38 bra 	$L__BB0_44;
	setp.gt.u32 	%p39, %r28, -64;
	@%p39 bra 	$L__BB0_43;
	shr.s32 	%r88, %r84, 31;
	cvt.s64.s32 	%rd103, %r88;
	bra.uni 	$L__BB0_45;
$L__BB0_43:
	neg.s32 	%r89, %r28;
	shr.s64 	%rd103, %rd35, %r89;
	bra.uni 	$L__BB0_45;
$L__BB0_44:
	setp.lt.u32 	%p40, %r28, 64;
	shl.b64 	%rd79, %rd35, %r28;
	selp.b64 	%rd103, %rd79, 0, %p40;
$L__BB0_45:
	setp.gt.s16 	%p41, %rs5, -1;
	neg.s64 	%rd80, %rd103;
	selp.b64 	%rd81, %rd103, %rd80, %p41;
	add.s64 	%rd96, %rd81, %rd96;
$L__BB0_46:
	and.b16  	%rs18, %rs5, 15;
	setp.eq.s16 	%p42, %rs18, 0;
	@%p42 bra 	$L__BB0_54;
	cvt.u32.u64 	%r90, %rd36;
	cvt.u32.u16 	%r91, %rs5;
	and.b16  	%rs6, %rs5, 8;
	setp.eq.s16 	%p43, %rs6, 0;
	and.b32  	%r92, %r91, 7;
	selp.b32 	%r93, %r5, %r34, %p43;
	add.s32 	%r29, %r93, %r92;
	setp.eq.s32 	%p44, %r90, 0;
	@%p44 bra 	$L__BB0_54;
	setp.gt.s32 	%p45, %r29, -1;
	@%p45 bra 	$L__BB0_52;
	setp.gt.u32 	%p46, %r29, -64;
	@%p46 bra 	$L__BB0_51;
	shr.s32 	%r95, %r90, 31;
	cvt.s64.s32 	%rd105, %r95;
	bra.uni 	$L__BB0_53;
$L__BB0_51:
	neg.s32 	%r96, %r29;
	shr.s64 	%rd105, %rd36, %r96;
	bra.uni 	$L__BB0_53;
$L__BB0_52:
	setp.lt.u32 	%p47, %r29, 64;
	shl.b64 	%rd82, %rd36, %r29;
	selp.b64 	%rd105, %rd82, 0, %p47;
$L__BB0_53:
	setp.eq.s16 	%p48, %rs6, 0;
	neg.s64 	%rd83, %rd105;
	selp.b64 	%rd84, %rd105, %rd83, %p48;
	add.s64 	%rd96, %rd84, %rd96;
$L__BB0_54:
	shl.b32 	%r97, %r3, 3;
	mov.u32 	%r98, sdata;
	add.s32 	%r30, %r98, %r97;
	st.shared.u64 	[%r30], %rd96;
	bar.sync 	0;
	mov.u32 	%r107, %ntid.x;
	setp.lt.u32 	%p49, %r107, 2;
	@%p49 bra 	$L__BB0_58;
$L__BB0_55:
	shr.u32 	%r33, %r107, 1;
	setp.ge.u32 	%p50, %r3, %r33;
	@%p50 bra 	$L__BB0_57;
	shl.b32 	%r99, %r33, 3;
	add.s32 	%r100, %r30, %r99;
	ld.shared.u64 	%rd85, [%r100];
	ld.shared.u64 	%rd86, [%r30];
	add.s64 	%rd87, %rd86, %rd85;
	st.shared.u64 	[%r30], %rd87;
$L__BB0_57:
	bar.sync 	0;
	setp.gt.u32 	%p51, %r107, 3;
	mov.u32 	%r107, %r33;
	@%p51 bra 	$L__BB0_55;
$L__BB0_58:
	setp.ne.s32 	%p52, %r3, 0;
	@%p52 bra 	$L__BB0_60;
	ld.shared.u64 	%rd88, [sdata];
	cvt.rn.f32.s64 	%f2, %rd88;
	mul.f32 	%f3, %f1, %f2;
	cvta.to.global.u64 	%rd89, %rd49;
	mul.wide.u32 	%rd90, %r1, 4;
	add.s64 	%rd91, %rd89, %rd90;
	st.global.f32 	[%rd91], %f3;
$L__BB0_60:
	ret;

}
	// .globl	_Z35LogMatVecKernelBundled4bit_FloatMulPKiPKaPffiii
.visible .entry _Z35LogMatVecKernelBundled4bit_FloatMulPKiPKaPffiii(
	.param .u64 .ptr .align 1 _Z35LogMatVecKernelBundled4bit_FloatMulPKiPKaPffiii_param_0,
	.param .u64 .ptr .align 1 _Z35LogMatVecKernelBundled4bit_FloatMulPKiPKaPffiii_param_1,
	.param .u64 .ptr .align 1 _Z35LogMatVecKernelBundled4bit_FloatMulPKiPKaPffiii_param_2,
	.param .f32 _Z35LogMatVecKernelBundled4bit_FloatMulPKiPKaPffiii_param_3,
	.param .u32 _Z35LogMatVecKernelBundled4bit_FloatMulPKiPKaPffiii_param_4,
	.param .u32 _Z35LogMatVecKernelBundled4bit_FloatMulPKiPKaPffiii_param_5,
	.param .u32 _Z35LogMatVecKernelBundled4bit_FloatMulPKiPKaPffiii_param_6
)
{
	.reg .pred 	%p<24>;
	.reg .b16 	%rs<7>;
	.reg .b32 	%r<46>;
	.reg .b32 	%f<74>;
	.reg .b64 	%rd<18>;
	.reg .b64 	%fd<27>;

	ld.param.u64 	%rd6, [_Z35LogMatVecKernelBundled4bit_FloatMulPKiPKaPffiii_param_0];
	ld.param.u64 	%rd7, [_Z35LogMatVecKernelBundled4bit_FloatMulPKiPKaPffiii_param_1];
	ld.param.u64 	%rd8, [_Z35LogMatVecKernelBundled4bit_FloatMulPKiPKaPffiii_param_2];
	ld.param.f32 	%f11, [_Z35LogMatVecKernelBundled4bit_FloatMulPKiPKaPffiii_param_3];
	ld.param.u32 	%r17, [_Z35LogMatVecKernelBundled4bit_FloatMulPKiPKaPffiii_param_4];
	ld.param.u32 	%r18, [_Z35LogMatVecKernelBundled4bit_FloatMulPKiPKaPffiii_param_5];
	ld.param.u32 	%r19, [_Z35LogMatVecKernelBundled4bit_FloatMulPKiPKaPffiii_param_6];
	mov.u32 	%r1, %ctaid.x;
	setp.ge.s32 	%p1, %r1, %r19;
	@%p1 bra 	$L__BB1_20;
	shr.u32 	%r20, %r18, 31;
	add.s32 	%r21, %r18, %r20;
	shr.s32 	%r2, %r21, 1;
	mov.u32 	%r3, %tid.x;
	setp.ge.s32 	%p2, %r3, %r2;
	mov.f64 	%fd24, 0d0000000000000000;
	@%p2 bra 	$L__BB1_14;
	add.s32 	%r4, %r17, -1;
	mov.f32 	%f12, 0f00000000;
	mov.f32 	%f13, 0f3F000000;
	mul.rn.f32 	%f14, %f13, %f12;
	mov.f32 	%f15, 0f3DF6384F;
	mul.rn.f32 	%f16, %f15, %f12;
	fma.rn.f32 	%f17, %f14, 0f3FB8AA3B, 0f00000000;
	add.f32 	%f18, %f17, 0f00000000;
	mul.f32 	%f19, %f16, 0f40400000;
	fma.rn.f32 	%f20, %f19, %f14, %f18;
	fma.rn.f32 	%f21, %f16, 0f00000000, %f20;
	mov.f32 	%f22, 0f3F800000;
	add.rn.f32 	%f1, %f22, %f21;
	mov.f32 	%f23, 0fBF800000;
	add.rn.f32 	%f24, %f1, %f23;
	neg.f32 	%f25, %f24;
	add.rn.f32 	%f2, %f21, %f25;
	mov.u32 	%r5, %ntid.x;
	mul.wide.u32 	%rd9, %r3, 8;
	cvta.to.global.u64 	%rd10, %rd6;
	add.s64 	%rd11, %rd9, %rd10;
	add.s64 	%rd17, %rd11, 4;
	mul.wide.u32 	%rd2, %r5, 8;
	mad.lo.s32 	%r43, %r2, %r1, %r3;
	cvta.to.global.u64 	%rd3, %rd7;
	mov.f64 	%fd24, 0d0000000000000000;
	mov.u32 	%r44, %r3;
$L__BB1_3:
	cvt.s64.s32 	%rd12, %r43;
	add.s64 	%rd13, %rd3, %rd12;
	ld.global.nc.u8 	%rs3, [%rd13];
	cvt.s16.s8 	%rs1, %rs3;
	setp.lt.u16 	%p3, %rs1, 16;
	ld.global.nc.u32 	%r9, [%rd17];
	@%p3 bra 	$L__BB1_8;
	ld.global.nc.u32 	%r10, [%rd17+-4];
	shr.u16 	%rs4, %rs1, 4;
	setp.gt.s16 	%p4, %rs1, -1;
	and.b16  	%rs5, %rs4, 7;
	cvt.u32.u16 	%r22, %rs5;
	selp.b32 	%r23, %r4, %r17, %p4;
	add.s32 	%r24, %r23, %r22;
	cvt.rn.f32.s32 	%f3, %r24;
	setp.eq.s32 	%p5, %r24, 0;
	mov.f32 	%f72, 0f3F800000;
	@%p5 bra 	$L__BB1_7;
	mul.rn.f32 	%f27, %f1, %f3;
	cvt.rni.f32.f32 	%f28, %f27;
	sub.f32 	%f29, %f27, %f28;
	neg.f32 	%f30, %f27;
	fma.rn.f32 	%f31, %f1, %f3, %f30;
	fma.rn.f32 	%f32, %f2, %f3, %f31;
	add.f32 	%f33, %f29, %f32;
	setp.gt.f32 	%p6, %f28, 0f00000000;
	selp.b32 	%r25, 0, -2097152000, %p6;
	abs.f32 	%f34, %f3;
	setp.num.f32 	%p7, %f34, %f34;
	setp.lt.f32 	%p8, %f27, 0f00000000;
	selp.f32 	%f35, 0f00000000, 0f7F800000, %p8;
	abs.f32 	%f36, %f27;
	setp.gt.f32 	%p9, %f36, 0f43180000;
	cvt.rzi.s32.f32 	%r26, %f28;
	shl.b32 	%r27, %r26, 23;
	sub.s32 	%r28, %r27, %r25;
	mov.b32 	%f37, %r28;
	add.s32 	%r29, %r25, 2130706432;
	mov.b32 	%f38, %r29;
	fma.rn.f32 	%f39, %f33, 0f391FCB8E, 0f3AAF85ED;
	fma.rn.f32 	%f40, %f39, %f33, 0f3C1D9856;
	fma.rn.f32 	%f41, %f40, %f33, 0f3D6357BB;
	fma.rn.f32 	%f42, %f41, %f33, 0f3E75FDEC;
	fma.rn.f32 	%f43, %f42, %f33, 0f3F317218;
	fma.rn.f32 	%f44, %f43, %f33, 0f3F800000;
	mul.f32 	%f45, %f44, %f38;
	mul.f32 	%f46, %f45, %f37;
	selp.f32 	%f72, %f35, %f46, %p9;
	@%p7 bra 	$L__BB1_7;
	mov.f32 	%f47, 0f40000000;
	add.rn.f32 	%f72, %f47, %f3;
$L__BB1_7:
	cvt.rn.f64.s32 	%fd9, %r10;
	cvt.f64.f32 	%fd10, %f72;
	mul.f64 	%fd11, %fd9, %fd10;
	neg.f64 	%fd12, %fd11;
	selp.f64 	%fd13, %fd11, %fd12, %p4;
	add.f64 	%fd24, %fd24, %fd13;
$L__BB1_8:
	and.b16  	%rs6, %rs1, 15;
	setp.eq.s16 	%p11, %rs6, 0;
	@%p11 bra 	$L__BB1_13;
	cvt.u32.u16 	%r30, %rs1;
	and.b16  	%rs2, %rs1, 8;
	setp.eq.s16 	%p12, %rs2, 0;
	and.b32  	%r31, %r30, 7;
	selp.b32 	%r32, %r4, %r17, %p12;
	add.s32 	%r33, %r32, %r31;
	cvt.rn.f32.s32 	%f7, %r33;
	setp.eq.s32 	%p13, %r33, 0;
	mov.f32 	%f73, 0f3F800000;
	@%p13 bra 	$L__BB1_12;
	mul.rn.f32 	%f49, %f1, %f7;
	cvt.rni.f32.f32 	%f50, %f49;
	sub.f32 	%f51, %f49, %f50;
	neg.f32 	%f52, %f49;
	fma.rn.f32 	%f53, %f1, %f7, %f52;
	fma.rn.f32 	%f54, %f2, %f7, %f53;
	add.f32 	%f55, %f51, %f54;
	setp.gt.f32 	%p14, %f50, 0f00000000;
	selp.b32 	%r34, 0, -2097152000, %p14;
	abs.f32 	%f56, %f7;
	setp.num.f32 	%p15, %f56, %f56;
	setp.lt.f32 	%p16, %f49, 0f00000000;
	selp.f32 	%f57, 0f00000000, 0f7F800000, %p16;
	abs.f32 	%f58, %f49;
	setp.gt.f32 	%p17, %f58, 0f43180000;
	cvt.rzi.s32.f32 	%r35, %f50;
	shl.b32 	%r36, %r35, 23;
	sub.s32 	%r37, %r36, %r34;
	mov.b32 	%f59, %r37;
	add.s32 	%r38, %r34, 2130706432;
	mov.b32 	%f60, %r38;
	fma.rn.f32 	%f61, %f55, 0f391FCB8E, 0f3AAF85ED;
	fma.rn.f32 	%f62, %f61, %f55, 0f3C1D9856;
	fma.rn.f32 	%f63, %f62, %f55, 0f3D6357BB;
	fma.rn.f32 	%f64, %f63, %f55, 0f3E75FDEC;
	fma.rn.f32 	%f65, %f64, %f55, 0f3F317218;
	fma.rn.f32 	%f66, %f65, %f55, 0f3F800000;
	mul.f32 	%f67, %f66, %f60;
	mul.f32 	%f68, %f67, %f59;
	selp.f32 	%f73, %f57, %f68, %p17;
	@%p15 bra 	$L__BB1_12;
	mov.f32 	%f69, 0f40000000;
	add.rn.f32 	%f73, %f69, %f7;
$L__BB1_12:
	cvt.rn.f64.s32 	%fd14, %r9;
	cvt.f64.f32 	%fd15, %f73;
	mul.f64 	%fd16, %fd14, %fd15;
	neg.f64 	%fd17, %fd16;
	selp.f64 	%fd18, %fd16, %fd17, %p12;
	add.f64 	%fd24, %fd24, %fd18;
$L__BB1_13:
	add.s32 	%r44, %r44, %r5;
	add.s64 	%rd17, %rd17, %rd2;
	add.s32 	%r43, %r43, %r5;
	setp.lt.s32 	%p19, %r44, %r2;
	@%p19 bra 	$L__BB1_3;
$L__BB1_14:
	shl.b32 	%r39, %r3, 3;
	mov.u32 	%r40, sdata_double;
	add.s32 	%r13, %r40, %r39;
	st.shared.f64 	[%r13], %fd24;
	bar.sync 	0;
	mov.u32 	%r45, %ntid.x;
	setp.lt.u32 	%p20, %r45, 2;
	@%p20 bra 	$L__BB1_18;
$L__BB1_15:
	shr.u32 	%r16, %r45, 1;
	setp.ge.u32 	%p21, %r3, %r16;
	@%p21 bra 	$L__BB1_17;
	shl.b32 	%r41, %r16, 3;
	add.s32 	%r42, %r13, %r41;
	ld.shared.f64 	%fd19, [%r42];
	ld.shared.f64 	%fd20, [%r13];
	add.f64 	%fd21, %fd19, %fd20;
	st.shared.f64 	[%r13], %fd21;
$L__BB1_17:
	bar.sync 	0;
	setp.gt.u32 	%p22, %r45, 3;
	mov.u32 	%r45, %r16;
	@%p22 bra 	$L__BB1_15;
$L__BB1_18:
	setp.ne.s32 	%p23, %r3, 0;
	@%p23 bra 	$L__BB1_20;
	ld.shared.f64 	%fd22, [sdata_double];
	cvt.rn.f32.f64 	%f70, %fd22;
	mul.f32 	%f71, %f11, %f70;
	cvta.to.global.u64 	%rd14, %rd8;
	mul.wide.u32 	%rd15, %r1, 4;
	add.s64 	%rd16, %rd14, %rd15;
	st.global.f32 	[%rd16], %f71;
$L__BB1_20:
	ret;

}


// ===== COMPILED SASS (sm_100) =====

	.target	sm_100

	.elftype	@"ET_EXEC"


//--------------------- .note.nv.tkinfo           --------------------------
	.section	.note.nv.tkinfo,"",@"SHT_NOTE"
	.sectionflags	@"SHF_NOTE_NV_TKINFO"
	.tkinfo
        /*0018*/ 	.word	0x00000002
        /*0030*/ 	.string	""
        /*0030*/ 	.string	"ptxas"
        /*0030*/ 	.string	"Cuda compilation tools, release 13.0, V13.0.88"
        /*0030*/ 	.string	"Build cuda_13.0.r13.0/compiler.36424714_0"
        /*0030*/ 	.string	"-arch sm_100 -m 64 "



//--------------------- .note.nv.cuinfo           --------------------------
	.section	.note.nv.cuinfo,"",@"SHT_NOTE"
	.sectionflags	@"SHF_NOTE_NV_CUINFO"
        /*0018*/ 	.short	0x0002
        /*001a*/ 	.short	0x0064
        /*001c*/ 	.short	0x0082
	.zero		2


//--------------------- .nv.info                  --------------------------
	.section	.nv.info,"",@"SHT_CUDA_INFO"
	.align	4


	//----- nvinfo : EIATTR_REGCOUNT
	.align		4
        /*0000*/ 	.byte	0x04, 0x2f
        /*0002*/ 	.short	(.L_1 - .L_0)
	.align		4
.L_0:
        /*0004*/ 	.word	index@(_Z25LogMatVecKernelPacked4bitPKiPKaPffiii)
        /*0008*/ 	.word	0x0000001c


	//----- nvinfo : EIATTR_FRAME_SIZE
	.align		4
.L_1:
        /*000c*/ 	.byte	0x04, 0x11
        /*000e*/ 	.short	(.L_3 - .L_2)
	.align		4
.L_2:
        /*0010*/ 	.word	index@(_Z25LogMatVecKernelPacked4bitPKiPKaPffiii)
        /*0014*/ 	.word	0x00000000


	//----- nvinfo : EIATTR_REGCOUNT
	.align		4
.L_3:
        /*0018*/ 	.byte	0x04, 0x2f
        /*001a*/ 	.short	(.L_5 - .L_4)
	.align		4
.L_4:
        /*001c*/ 	.word	index@(_Z35LogMatVecKernelBundled4bit_FloatMulPKiPKaPffiii)
        /*0020*/ 	.word	0x0000001a


	//----- nvinfo : EIATTR_FRAME_SIZE
	.align		4
.L_5:
        /*0024*/ 	.byte	0x04, 0x11
        /*0026*/ 	.short	(.L_7 - .L_6)
	.align		4
.L_6:
        /*0028*/ 	.word	index@(_Z35LogMatVecKernelBundled4bit_FloatMulPKiPKaPffiii)
        /*002c*/ 	.word	0x00000000


	//----- nvinfo : EIATTR_MIN_STACK_SIZE
	.align		4
.L_7:
        /*0030*/ 	.byte	0x04, 0x12
        /*0032*/ 	.short	(.L_9 - .L_8)
	.align		4
.L_8:
        /*0034*/ 	.word	index@(_Z35LogMatVecKernelBundled4bit_FloatMulPKiPKaPffiii)
        /*0038*/ 	.word	0x00000000


	//----- nvinfo : EIATTR_MIN_STACK_SIZE
	.align		4
.L_9:
        /*003c*/ 	.byte	0x04, 0x12
        /*003e*/ 	.short	(.L_11 - .L_10)
	.align		4
.L_10:
        /*0040*/ 	.word	index@(_Z25LogMatVecKernelPacked4bitPKiPKaPffiii)
        /*0044*/ 	.word	0x00000000
.L_11:


//--------------------- .nv.compat                --------------------------
	.section	.nv.compat,"",@"SHT_CUDA_COMPAT_INFO"
	.align	4
        /*0000*/ 	.byte	0x02, 0x09, 0x00, 0x00, 0x02, 0x02, 0x01, 0x00, 0x02, 0x05, 0x05, 0x00, 0x03, 0x07, 0x01, 0x01
        /*0010*/ 	.byte	0x02, 0x03, 0x00, 0x00, 0x02, 0x06, 0x01, 0x00, 0x04, 0x0b, 0x08, 0x00, 0x01, 0x00, 0x00, 0x00
        /*0020*/ 	.byte	0x00, 0x00, 0x00, 0x00


//--------------------- .nv.info._Z35LogMatVecKernelBundled4bit_FloatMulPKiPKaPffiii --------------------------
	.section	.nv.info._Z35LogMatVecKernelBundled4bit_FloatMulPKiPKaPffiii,"",@"SHT_CUDA_INFO"
	.sectionflags	@""
	.align	4


	//----- nvinfo : EIATTR_CUDA_API_VERSION
	.align		4
        /*0000*/ 	.byte	0x04, 0x37
        /*0002*/ 	.short	(.L_13 - .L_12)
.L_12:
        /*0004*/ 	.word	0x00000082


	//----- nvinfo : EIATTR_KPARAM_INFO
	.align		4
.L_13:
        /*0008*/ 	.byte	0x04, 0x17
        /*000a*/ 	.short	(.L_15 - .L_14)
.L_14:
        /*000c*/ 	.word	0x00000000
        /*0010*/ 	.short	0x0006
        /*0012*/ 	.short	0x0024
        /*0014*/ 	.byte	0x00, 0xf0, 0x11, 0x00


	//----- nvinfo : EIATTR_KPARAM_INFO
	.align		4
.L_15:
        /*0018*/ 	.byte	0x04, 0x17
        /*001a*/ 	.short	(.L_17 - .L_16)
.L_16:
        /*001c*/ 	.word	0x00000000
        /*0020*/ 	.short	0x0005
        /*0022*/ 	.short	0x0020
        /*0024*/ 	.byte	0x00, 0xf0, 0x11, 0x00


	//----- nvinfo : EIATTR_KPARAM_INFO
	.align		4
.L_17:
        /*0028*/ 	.byte	0x04, 0x17
        /*002a*/ 	.short	(.L_19 - .L_18)
.L_18:
        /*002c*/ 	.word	0x00000000
        /*0030*/ 	.short	0x0004
        /*0032*/ 	.short	0x001c
        /*0034*/ 	.byte	0x00, 0xf0, 0x11, 0x00


	//----- nvinfo : EIATTR_KPARAM_INFO
	.align		4
.L_19:
        /*0038*/ 	.byte	0x04, 0x17
        /*003a*/ 	.short	(.L_21 - .L_20)
.L_20:
        /*003c*/ 	.word	0x00000000
        /*0040*/ 	.short	0x0003
        /*0042*/ 	.short	0x0018
        /*0044*/ 	.byte	0x00, 0xf0, 0x11, 0x00


	//----- nvinfo : EIATTR_KPARAM_INFO
	.align		4
.L_21:
        /*0048*/ 	.byte	0x04, 0x17
        /*004a*/ 	.short	(.L_23 - .L_22)
.L_22:
        /*004c*/ 	.word	0x00000000
        /*0050*/ 	.short	0x0002
        /*0052*/ 	.short	0x0010
        /*0054*/ 	.byte	0x00, 0xf5, 0x21, 0x00


	//----- nvinfo : EIATTR_KPARAM_INFO
	.align		4
.L_23:
        /*0058*/ 	.byte	0x04, 0x17
        /*005a*/ 	.short	(.L_25 - .L_24)
.L_24:
        /*005c*/ 	.word	0x00000000
        /*0060*/ 	.short	0x0001
        /*0062*/ 	.short	0x0008
        /*0064*/ 	.byte	0x00, 0xf5, 0x21, 0x00


	//----- nvinfo : EIATTR_KPARAM_INFO
	.align		4
.L_25:
        /*0068*/ 	.byte	0x04, 0x17
        /*006a*/ 	.short	(.L_27 - .L_26)
.L_26:
        /*006c*/ 	.word	0x00000000
        /*0070*/ 	.short	0x0000
        /*0072*/ 	.short	0x0000
        /*0074*/ 	.byte	0x00, 0xf5, 0x21, 0x00


	//----- nvinfo : EIATTR_SPARSE_MMA_MASK
	.align		4
.L_27:
        /*0078*/ 	.byte	0x03, 0x50
        /*007a*/ 	.short	0x0000


	//----- nvinfo : EIATTR_MAXREG_COUNT
	.align		4
        /*007c*/ 	.byte	0x03, 0x1b
        /*007e*/ 	.short	0x00ff


	//----- nvinfo : EIATTR_NUM_BARRIERS
	.align		4
        /*0080*/ 	.byte	0x02, 0x4c
        /*0082*/ 	.byte	0x01
	.zero		1


	//----- nvinfo : EIATTR_MERCURY_ISA_VERSION
	.align		4
        /*0084*/ 	.byte	0x03, 0x5f
        /*0086*/ 	.short	0x0101


	//----- nvinfo : EIATTR_VRC_CTA_INIT_COUNT
	.align		4
        /*0088*/ 	.byte	0x02, 0x4a
	.zero		1
	.zero		1


	//----- nvinfo : EIATTR_EXIT_INSTR_OFFSETS
	.align		4
        /*008c*/ 	.byte	0x04, 0x1c
        /*008e*/ 	.short	(.L_29 - .L_28)


	//   ....[0]....
.L_28:
        /*0090*/ 	.word	0x00000040


	//   ....[1]....
        /*0094*/ 	.word	0x00000a60


	//   ....[2]....
        /*0098*/ 	.word	0x00000b10


	//----- nvinfo : EIATTR_CRS_STACK_SIZE
	.align		4
.L_29:
        /*009c*/ 	.byte	0x04, 0x1e
        /*009e*/ 	.short	(.L_31 - .L_30)
.L_30:
        /*00a0*/ 	.word	0x00000000


	//----- nvinfo : EIATTR_CBANK_PARAM_SIZE
	.align		4
.L_31:
        /*00a4*/ 	.byte	0x03, 0x19
        /*00a6*/ 	.short	0x0028


	//----- nvinfo : EIATTR_PARAM_CBANK
	.align		4
        /*00a8*/ 	.byte	0x04, 0x0a
        /*00aa*/ 	.short	(.L_33 - .L_32)
	.align		4
.L_32:
        /*00ac*/ 	.word	index@(.nv.constant0._Z35LogMatVecKernelBundled4bit_FloatMulPKiPKaPffiii)
        /*00b0*/ 	.short	0x0380
        /*00b2*/ 	.short	0x0028


	//----- nvinfo : EIATTR_SW_WAR
	.align		4
.L_33:
        /*00b4*/ 	.byte	0x04, 0x36
        /*00b6*/ 	.short	(.L_35 - .L_34)
.L_34:
        /*00b8*/ 	.word	0x00000008
.L_35:


//--------------------- .nv.info._Z25LogMatVecKernelPacked4bitPKiPKaPffiii --------------------------
	.section	.nv.info._Z25LogMatVecKernelPacked4bitPKiPKaPffiii,"",@"SHT_CUDA_INFO"
	.sectionflags	@""
	.align	4


	//----- nvinfo : EIATTR_CUDA_API_VERSION
	.align		4
        /*0000*/ 	.byte	0x04, 0x37
        /*0002*/ 	.short	(.L_37 - .L_36)
.L_36:
        /*0004*/ 	.word	0x00000082


	//----- nvinfo : EIATTR_KPARAM_INFO
	.align		4
.L_37:
        /*0008*/ 	.byte	0x04, 0x17
        /*000a*/ 	.short	(.L_39 - .L_38)
.L_38:
        /*000c*/ 	.word	0x00000000
        /*0010*/ 	.short	0x0006
        /*0012*/ 	.short	0x0024
        /*0014*/ 	.byte	0x00, 0xf0, 0x11, 0x00


	//----- nvinfo : EIATTR_KPARAM_INFO
	.align		4
.L_39:
        /*0018*/ 	.byte	0x04, 0x17
        /*001a*/ 	.short	(.L_41 - .L_40)
.L_40:
        /*001c*/ 	.word	0x00000000
        /*0020*/ 	.short	0x0005
        /*0022*/ 	.short	0x0020
        /*0024*/ 	.byte	0x00, 0xf0, 0x11, 0x00


	//----- nvinfo : EIATTR_KPARAM_INFO
	.align		4
.L_41:
        /*0028*/ 	.byte	0x04, 0x17
        /*002a*/ 	.short	(.L_43 - .L_42)
.L_42:
        /*002c*/ 	.word	0x00000000
        /*0030*/ 	.short	0x0004
        /*0032*/ 	.short	0x001c
        /*0034*/ 	.byte	0x00, 0xf0, 0x11, 0x00


	//----- nvinfo : EIATTR_KPARAM_INFO
	.align		4
.L_43:
        /*0038*/ 	.byte	0x04, 0x17
        /*003a*/ 	.short	(.L_45 - .L_44)
.L_44:
        /*003c*/ 	.word	0x00000000
        /*0040*/ 	.short	0x0003
        /*0042*/ 	.short	0x0018
        /*0044*/ 	.byte	0x00, 0xf0, 0x11, 0x00


	//----- nvinfo : EIATTR_KPARAM_INFO
	.align		4
.L_45:
        /*0048*/ 	.byte	0x04, 0x17
        /*004a*/ 	.short	(.L_47 - .L_46)
.L_46:
        /*004c*/ 	.word	0x00000000
        /*0050*/ 	.short	0x0002
        /*0052*/ 	.short	0x0010
        /*0054*/ 	.byte	0x00, 0xf5, 0x21, 0x00


	//----- nvinfo : EIATTR_KPARAM_INFO
	.align		4
.L_47:
        /*0058*/ 	.byte	0x04, 0x17
        /*005a*/ 	.short	(.L_49 - .L_48)
.L_48:
        /*005c*/ 	.word	0x00000000
        /*0060*/ 	.short	0x0001
        /*0062*/ 	.short	0x0008
        /*0064*/ 	.byte	0x00, 0xf5, 0x21, 0x00


	//----- nvinfo : EIATTR_KPARAM_INFO
	.align		4
.L_49:
        /*0068*/ 	.byte	0x04, 0x17
        /*006a*/ 	.short	(.L_51 - .L_50)
.L_50:
        /*006c*/ 	.word	0x00000000
        /*0070*/ 	.short	0x0000
        /*0072*/ 	.short	0x0000
        /*0074*/ 	.byte	0x00, 0xf5, 0x21, 0x00


	//----- nvinfo : EIATTR_SPARSE_MMA_MASK
	.align		4
.L_51:
        /*0078*/ 	.byte	0x03, 0x50
        /*007a*/ 	.short	0x0000


	//----- nvinfo : EIATTR_MAXREG_COUNT
	.align		4
        /*007c*/ 	.byte	0x03, 0x1b
        /*007e*/ 	.short	0x00ff


	//----- nvinfo : EIATTR_NUM_BARRIERS
	.align		4
        /*0080*/ 	.byte	0x02, 0x4c
        /*0082*/ 	.byte	0x01
	.zero		1


	//----- nvinfo : EIATTR_MERCURY_ISA_VERSION
	.align		4
        /*0084*/ 	.byte	0x03, 0x5f
        /*0086*/ 	.short	0x0101


	//----- nvinfo : EIATTR_VRC_CTA_INIT_COUNT
	.align		4
        /*0088*/ 	.byte	0x02, 0x4a
	.zero		1
	.zero		1


	//----- nvinfo : EIATTR_EXIT_INSTR_OFFSETS
	.align		4
        /*008c*/ 	.byte	0x04, 0x1c
        /*008e*/ 	.short	(.L_53 - .L_52)


	//   ....[0]....
.L_52:
        /*0090*/ 	.word	0x00000040


	//   ....[1]....
        /*0094*/ 	.word	0x00001490


	//   ....[2]....
        /*0098*/ 	.word	0x00001540


	//----- nvinfo : EIATTR_CRS_STACK_SIZE
	.align		4
.L_53:
        /*009c*/ 	.byte	0x04, 0x1e
        /*009e*/ 	.short	(.L_55 - .L_54)
.L_54:
        /*00a0*/ 	.word	0x00000000


	//----- nvinfo : EIATTR_CBANK_PARAM_SIZE
	.align		4
.L_55:
        /*00a4*/ 	.byte	0x03, 0x19
        /*00a6*/ 	.short	0x0028


	//----- nvinfo : EIATTR_PARAM_CBANK
	.align		4
        /*00a8*/ 	.byte	0x04, 0x0a
        /*00aa*/ 	.short	(.L_57 - .L_56)
	.align		4
.L_56:
        /*00ac*/ 	.word	index@(.nv.constant0._Z25LogMatVecKernelPacked4bitPKiPKaPffiii)
        /*00b0*/ 	.short	0x0380
        /*00b2*/ 	.short	0x0028


	//----- nvinfo : EIATTR_SW_WAR
	.align		4
.L_57:
        /*00b4*/ 	.byte	0x04, 0x36
        /*00b6*/ 	.short	(.L_59 - .L_58)
.L_58:
        /*00b8*/ 	.word	0x00000008
.L_59:


//--------------------- .nv.callgraph             --------------------------
	.section	.nv.callgraph,"",@"SHT_CUDA_CALLGRAPH"
	.align	4
	.sectionentsize	8
	.align		4
        /*0000*/ 	.word	0x00000000
	.align		4
        /*0004*/ 	.word	0xffffffff
	.align		4
        /*0008*/ 	.word	0x00000000
	.align		4
        /*000c*/ 	.word	0xfffffffe
	.align		4
        /*0010*/ 	.word	0x00000000
	.align		4
        /*0014*/ 	.word	0xfffffffd
	.align		4
        /*0018*/ 	.word	0x00000000
	.align		4
        /*001c*/ 	.word	0xfffffffc


//--------------------- .text._Z35LogMatVecKernelBundled4bit_FloatMulPKiPKaPffiii --------------------------
	.section	.text._Z35LogMatVecKernelBundled4bit_FloatMulPKiPKaPffiii,"ax",@progbits
	.align	128
        .global         _Z35LogMatVecKernelBundled4bit_FloatMulPKiPKaPffiii
        .type           _Z35LogMatVecKernelBundled4bit_FloatMulPKiPKaPffiii,@function
        .size           _Z35LogMatVecKernelBundled4bit_FloatMulPKiPKaPffiii,(.L_x_48 - _Z35LogMatVecKernelBundled4bit_FloatMulPKiPKaPffiii)
        .other          _Z35LogMatVecKernelBundled4bit_FloatMulPKiPKaPffiii,@"STO_CUDA_ENTRY STV_DEFAULT"
_Z35LogMatVecKernelBundled4bit_FloatMulPKiPKaPffiii:
.text._Z35LogMatVecKernelBundled4bit_FloatMulPKiPKaPffiii:
[----:B------:R-:W-:Y:S01]  /*0000*/  LDC R1, c[0x0][0x37c] ;  /* 0x0000df00ff017b82 */ /* 0x000fe20000000800 */
[----:B------:R-:W0:Y:S01]  /*0010*/  S2R R8, SR_CTAID.X ;  /* 0x0000000000087919 */ /* 0x000e220000002500 */
[----:B------:R-:W0:Y:S02]  /*0020*/  LDCU UR4, c[0x0][0x3a4] ;  /* 0x00007480ff0477ac */ /* 0x000e240008000800 */
[----:B0-----:R-:W-:-:S13]  /*0030*/  ISETP.GE.AND P0, PT, R8, UR4, PT ;  /* 0x0000000408007c0c */ /* 0x001fda000bf06270 */
[----:B------:R-:W-:Y:S05]  /*0040*/  @P0 EXIT ;  /* 0x000000000000094d */ /* 0x000fea0003800000 */
[----:B------:R-:W0:Y:S01]  /*0050*/  S2R R9, SR_TID.X ;  /* 0x0000000000097919 */ /* 0x000e220000002100 */
[----:B------:R-:W1:Y:S01]  /*0060*/  LDCU UR4, c[0x0][0x3a0] ;  /* 0x00007400ff0477ac */ /* 0x000e620008000800 */
[----:B------:R-:W-:Y:S01]  /*0070*/  BSSY.RECONVERGENT B0, `(.L_x_0) ;  /* 0x0000088000007945 */ /* 0x000fe20003800200 */
[----:B------:R-:W-:Y:S01]  /*0080*/  CS2R R2, SRZ ;  /* 0x0000000000027805 */ /* 0x000fe2000001ff00 */
[----:B------:R-:W2:Y:S01]  /*0090*/  LDCU.64 UR8, c[0x0][0x358] ;  /* 0x00006b00ff0877ac */ /* 0x000ea20008000a00 */
[----:B------:R-:W3:Y:S01]  /*00a0*/  LDCU UR5, c[0x0][0x39c] ;  /* 0x00007380ff0577ac */ /* 0x000ee20008000800 */
[----:B------:R-:W4:Y:S01]  /*00b0*/  LDCU.64 UR6, c[0x0][0x388] ;  /* 0x00007100ff0677ac */ /* 0x000f220008000a00 */
[----:B-1----:R-:W-:-:S04]  /*00c0*/  ULEA.HI UR4, UR4, UR4, URZ, 0x1 ;  /* 0x0000000404047291 */ /* 0x002fc8000f8f08ff */
[----:B------:R-:W-:-:S06]  /*00d0*/  USHF.R.S32.HI UR4, URZ, 0x1, UR4 ;  /* 0x00000001ff047899 */ /* 0x000fcc0008011404 */
[----:B0-----:R-:W-:-:S13]  /*00e0*/  ISETP.GE.AND P0, PT, R9, UR4, PT ;  /* 0x0000000409007c0c */ /* 0x001fda000bf06270 */
[----:B--234-:R-:W-:Y:S05]  /*00f0*/  @P0 BRA `(.L_x_1) ;  /* 0x0000000400fc0947 */ /* 0x01cfea0003800000 */
[----:B------:R-:W0:Y:S01]  /*0100*/  LDC.64 R2, c[0x0][0x380] ;  /* 0x0000e000ff027b82 */ /* 0x000e220000000a00 */
[----:B------:R-:W-:Y:S01]  /*0110*/  FFMA R0, RZ, 1.4426950216293334961, RZ ;  /* 0x3fb8aa3bff007823 */ /* 0x000fe200000000ff */
[--C-:B------:R-:W-:Y:S02]  /*0120*/  IMAD R12, R8, UR4, R9.reuse ;  /* 0x00000004080c7c24 */ /* 0x100fe4000f8e0209 */
[----:B------:R-:W-:Y:S02]  /*0130*/  IMAD.MOV.U32 R14, RZ, RZ, R9 ;  /* 0x000000ffff0e7224 */ /* 0x000fe400078e0009 */
[----:B------:R-:W-:Y:S02]  /*0140*/  FADD R0, RZ, R0 ;  /* 0x00000000ff007221 */ /* 0x000fe40000000000 */
[----:B------:R-:W1:Y:S02]  /*0150*/  LDC R13, c[0x0][0x39c] ;  /* 0x0000e700ff0d7b82 */ /* 0x000e640000000800 */
[----:B------:R-:W-:-:S04]  /*0160*/  FFMA R0, RZ, RZ, R0 ;  /* 0x000000ffff007223 */ /* 0x000fc80000000000 */
[----:B------:R-:W-:Y:S02]  /*0170*/  FFMA R10, RZ, RZ, R0 ;  /* 0x000000ffff0a7223 */ /* 0x000fe40000000000 */
[----:B------:R-:W2:Y:S02]  /*0180*/  LDC R11, c[0x0][0x360] ;  /* 0x0000d800ff0b7b82 */ /* 0x000ea40000000800 */
[----:B------:R-:W-:-:S04]  /*0190*/  FADD R0, R10, 1 ;  /* 0x3f8000000a007421 */ /* 0x000fc80000000000 */
[----:B------:R-:W-:Y:S01]  /*01a0*/  FADD R5, R0, -1 ;  /* 0xbf80000000057421 */ /* 0x000fe20000000000 */
[----:B0-----:R-:W-:-:S04]  /*01b0*/  IMAD.WIDE.U32 R2, R9, 0x8, R2 ;  /* 0x0000000809027825 */ /* 0x001fc800078e0002 */
[----:B------:R-:W-:Y:S01]  /*01c0*/  FADD R10, R10, -R5 ;  /* 0x800000050a0a7221 */ /* 0x000fe20000000000 */
[----:B------:R-:W-:Y:S02]  /*01d0*/  IADD3 R6, P0, PT, R2, 0x4, RZ ;  /* 0x0000000402067810 */ /* 0x000fe40007f1e0ff */
[----:B-1----:R-:W-:-:S03]  /*01e0*/  IADD3 R13, PT, PT, R13, -0x1, RZ ;  /* 0xffffffff0d0d7810 */ /* 0x002fc60007ffe0ff */
[----:B------:R-:W-:Y:S01]  /*01f0*/  IMAD.X R7, RZ, RZ, R3, P0 ;  /* 0x000000ffff077224 */ /* 0x000fe200000e0603 */
[----:B------:R-:W-:-:S07]  /*0200*/  CS2R R2, SRZ ;  /* 0x0000000000027805 */ /* 0x000fce000001ff00 */
.L_x_10:
[----:B------:R-:W-:-:S04]  /*0210*/  IADD3 R4, P0, PT, R12, UR6, RZ ;  /* 0x000000060c047c10 */ /* 0x000fc8000ff1e0ff */
[----:B------:R-:W-:-:S05]  /*0220*/  LEA.HI.X.SX32 R5, R12, UR7, 0x1, P0 ;  /* 0x000000070c057c11 */ /* 0x000fca00080f0eff */
[----:B------:R0:W3:Y:S02]  /*0230*/  LDG.E.U8.CONSTANT R17, desc[UR8][R4.64] ;  /* 0x0000000804117981 */ /* 0x0000e4000c1e9100 */
[----:B0-----:R-:W-:Y:S02]  /*0240*/  IMAD.MOV.U32 R4, RZ, RZ, R6 ;  /* 0x000000ffff047224 */ /* 0x001fe400078e0006 */
[----:B------:R-:W-:-:S05]  /*0250*/  IMAD.MOV.U32 R5, RZ, RZ, R7 ;  /* 0x000000ffff057224 */ /* 0x000fca00078e0007 */
[----:B-----5:R0:W5:Y:S01]  /*0260*/  LDG.E.CONSTANT R16, desc[UR8][R4.64] ;  /* 0x0000000804107981 */ /* 0x020162000c1e9900 */
[----:B--2---:R-:W-:Y:S01]  /*0270*/  IADD3 R14, PT, PT, R11, R14, RZ ;  /* 0x0000000e0b0e7210 */ /* 0x004fe20007ffe0ff */
[----:B------:R-:W-:Y:S03]  /*0280*/  BSSY.RECONVERGENT B1, `(.L_x_2) ;  /* 0x0000033000017945 */ /* 0x000fe60003800200 */
[----:B------:R-:W-:Y:S02]  /*0290*/  ISETP.GE.AND P0, PT, R14, UR4, PT ;  /* 0x000000040e007c0c */ /* 0x000fe4000bf06270 */
[----:B---3--:R-:W-:-:S04]  /*02a0*/  PRMT R15, R17, 0x8880, RZ ;  /* 0x00008880110f7816 */ /* 0x008fc800000000ff */
[----:B------:R-:W-:-:S04]  /*02b0*/  PRMT R15, R15, 0x7710, RZ ;  /* 0x000077100f0f7816 */ /* 0x000fc800000000ff */
[----:B------:R-:W-:-:S13]  /*02c0*/  ISETP.GE.U32.AND P1, PT, R15, 0x10, PT ;  /* 0x000000100f00780c */ /* 0x000fda0003f26070 */
[----:B0-----:R-:W-:Y:S05]  /*02d0*/  @!P1 BRA `(.L_x_3) ;  /* 0x0000000000b49947 */ /* 0x001fea0003800000 */
[----:B------:R-:W2:Y:S01]  /*02e0*/  LDG.E.CONSTANT R18, desc[UR8][R4.64+-0x4] ;  /* 0xfffffc0804127981 */ /* 0x000ea2000c1e9900 */
[----:B------:R-:W-:Y:S01]  /*02f0*/  PRMT R7, R17, 0x8880, RZ ;  /* 0x0000888011077816 */ /* 0x000fe200000000ff */
[----:B------:R-:W-:Y:S01]  /*0300*/  BSSY.RECONVERGENT B2, `(.L_x_4) ;  /* 0x0000024000027945 */ /* 0x000fe20003800200 */
[----:B------:R-:W-:Y:S01]  /*0310*/  SHF.R.U32.HI R6, RZ, 0x4, R15 ;  /* 0x00000004ff067819 */ /* 0x000fe2000001160f */
[----:B------:R-:W-:Y:S01]  /*0320*/  HFMA2 R20, -RZ, RZ, 1.875, 0 ;  /* 0x3f800000ff147431 */ /* 0x000fe200000001ff */
[----:B------:R-:W-:Y:S02]  /*0330*/  ISETP.GT.AND P1, PT, R7, -0x1, PT ;  /* 0xffffffff0700780c */ /* 0x000fe40003f24270 */
[----:B------:R-:W-:Y:S02]  /*0340*/  LOP3.LUT R6, R6, 0x7, RZ, 0xc0, !PT ;  /* 0x0000000706067812 */ /* 0x000fe400078ec0ff */
[----:B------:R-:W-:-:S05]  /*0350*/  SEL R7, R13, UR5, P1 ;  /* 0x000000050d077c07 */ /* 0x000fca0008800000 */
[----:B------:R-:W-:-:S05]  /*0360*/  IMAD.IADD R17, R6, 0x1, R7 ;  /* 0x0000000106117824 */ /* 0x000fca00078e0207 */
[----:B------:R-:W-:Y:S01]  /*0370*/  ISETP.NE.AND P2, PT, R17, RZ, PT ;  /* 0x000000ff1100720c */ /* 0x000fe20003f45270 */
[----:B--2---:R0:W1:-:S12]  /*0380*/  I2F.F64 R6, R18 ;  /* 0x0000001200067312 */ /* 0x0040580000201c00 */
[----:B------:R-:W-:Y:S05]  /*0390*/  @!P2 BRA `(.L_x_5) ;  /* 0x000000000068a947 */ /* 0x000fea0003800000 */
[----:B------:R-:W-:Y:S01]  /*03a0*/  I2FP.F32.S32 R17, R17 ;  /* 0x0000001100117245 */ /* 0x000fe20000201400 */
[----:B------:R-:W-:-:S03]  /*03b0*/  IMAD.MOV.U32 R23, RZ, RZ, 0x391fcb8e ;  /* 0x391fcb8eff177424 */ /* 0x000fc600078e00ff */
[-C--:B------:R-:W-:Y:S01]  /*03c0*/  FSETP.NAN.AND P4, PT, |R17|, |R17|.reuse, PT ;  /* 0x400000111100720b */ /* 0x080fe20003f88200 */
[----:B------:R-:W-:-:S04]  /*03d0*/  FMUL R19, R0, R17 ;  /* 0x0000001100137220 */ /* 0x000fc80000400000 */
[----:B0-----:R-:W0:Y:S01]  /*03e0*/  FRND R18, R19 ;  /* 0x0000001300127307 */ /* 0x001e220000201000 */
[----:B------:R-:W-:Y:S01]  /*03f0*/  FFMA R21, R0, R17, -R19 ;  /* 0x0000001100157223 */ /* 0x000fe20000000813 */
[----:B------:R-:W-:-:S03]  /*0400*/  FSETP.GT.AND P2, PT, |R19|, 152, PT ;  /* 0x431800001300780b */ /* 0x000fc60003f44200 */
[----:B------:R-:W-:Y:S01]  /*0410*/  FFMA R21, R10, R17, R21 ;  /* 0x000000110a157223 */ /* 0x000fe20000000015 */
[----:B0-----:R-:W-:Y:S01]  /*0420*/  FADD R20, R19, -R18 ;  /* 0x8000001213147221 */ /* 0x001fe20000000000 */
[----:B------:R-:W-:-:S03]  /*0430*/  FSETP.GT.AND P3, PT, R18, RZ, PT ;  /* 0x000000ff1200720b */ /* 0x000fc60003f64000 */
[----:B------:R-:W-:Y:S01]  /*0440*/  FADD R20, R20, R21 ;  /* 0x0000001514147221 */ /* 0x000fe20000000000 */
[----:B------:R-:W-:Y:S02]  /*0450*/  SEL R18, RZ, 0x83000000, P3 ;  /* 0x83000000ff127807 */ /* 0x000fe40001800000 */
[----:B------:R-:W-:Y:S01]  /*0460*/  FSETP.GEU.AND P3, PT, R19, RZ, PT ;  /* 0x000000ff1300720b */ /* 0x000fe20003f6e000 */
[----:B------:R-:W-:Y:S01]  /*0470*/  FFMA R21, R20, R23, 0.0013391353422775864601 ;  /* 0x3aaf85ed14157423 */ /* 0x000fe20000000017 */
[----:B------:R-:W-:-:S03]  /*0480*/  IADD3 R22, PT, PT, R18, 0x7f000000, RZ ;  /* 0x7f00000012167810 */ /* 0x000fc60007ffe0ff */
[C---:B------:R-:W-:Y:S02]  /*0490*/  FFMA R23, R20.reuse, R21, 0.0096188392490148544312 ;  /* 0x3c1d985614177423 */ /* 0x040fe40000000015 */
[----:B------:R-:W0:Y:S02]  /*04a0*/  F2I.NTZ R21, R19 ;  /* 0x0000001300157305 */ /* 0x000e240000203100 */
[----:B------:R-:W-:-:S04]  /*04b0*/  FFMA R23, R20, R23, 0.055503588169813156128 ;  /* 0x3d6357bb14177423 */ /* 0x000fc80000000017 */
[----:B------:R-:W-:-:S04]  /*04c0*/  FFMA R23, R20, R23, 0.24022644758224487305 ;  /* 0x3e75fdec14177423 */ /* 0x000fc80000000017 */
[----:B------:R-:W-:-:S04]  /*04d0*/  FFMA R23, R20, R23, 0.69314718246459960938 ;  /* 0x3f31721814177423 */ /* 0x000fc80000000017 */
[----:B------:R-:W-:Y:S01]  /*04e0*/  FFMA R23, R20, R23, 1 ;  /* 0x3f80000014177423 */ /* 0x000fe20000000017 */
[----:B0-----:R-:W-:Y:S01]  /*04f0*/  IMAD R21, R21, 0x800000, -R18 ;  /* 0x0080000015157824 */ /* 0x001fe200078e0a12 */
[----:B------:R-:W-:Y:S02]  /*0500*/  FSEL R20, RZ, +INF , !P3 ;  /* 0x7f800000ff147808 */ /* 0x000fe40005800000 */
[----:B------:R-:W-:-:S04]  /*0510*/  FMUL R22, R22, R23 ;  /* 0x0000001716167220 */ /* 0x000fc80000400000 */
[----:B------:R-:W-:Y:S01]  /*0520*/  @!P2 FMUL R20, R21, R22 ;  /* 0x000000161514a220 */ /* 0x000fe20000400000 */
[----:B------:R-:W-:-:S07]  /*0530*/  @P4 FADD R20, R17, 2 ;  /* 0x4000000011144421 */ /* 0x000fce0000000000 */
.L_x_5:
[----:B------:R-:W-:Y:S05]  /*0540*/  BSYNC.RECONVERGENT B2 ;  /* 0x0000000000027941 */ /* 0x000fea0003800200 */
.L_x_4:
[----:B0-----:R-:W1:Y:S02]  /*0550*/  F2F.F64.F32 R18, R20 ;  /* 0x0000001400127310 */ /* 0x001e640000201800 */
[----:B-1----:R-:W-:-:S08]  /*0560*/  DMUL R6, R6, R18 ;  /* 0x0000001206067228 */ /* 0x002fd00000000000 */
[----:B------:R-:W-:-:S10]  /*0570*/  DADD R18, -RZ, -R6 ;  /* 0x00000000ff127229 */ /* 0x000fd40000000906 */
[----:B------:R-:W-:Y:S02]  /*0580*/  FSEL R6, R6, R18, P1 ;  /* 0x0000001206067208 */ /* 0x000fe40000800000 */
[----:B------:R-:W-:-:S06]  /*0590*/  FSEL R7, R7, R19, P1 ;  /* 0x0000001307077208 */ /* 0x000fcc0000800000 */
[----:B------:R-:W-:-:S11]  /*05a0*/  DADD R2, R2, R6 ;  /* 0x0000000002027229 */ /* 0x000fd60000000006 */
.L_x_3:
[----:B------:R-:W-:Y:S05]  /*05b0*/  BSYNC.RECONVERGENT B1 ;  /* 0x0000000000017941 */ /* 0x000fea0003800200 */
.L_x_2:
[----:B------:R-:W-:Y:S01]  /*05c0*/  LOP3.LUT P1, RZ, R15, 0xf, RZ, 0xc0, !PT ;  /* 0x0000000f0fff7812 */ /* 0x000fe2000782c0ff */
[----:B------:R-:W-:-:S12]  /*05d0*/  BSSY.RECONVERGENT B1, `(.L_x_6) ;  /* 0x000002c000017945 */ /* 0x000fd80003800200 */
[----:B------:R-:W-:Y:S05]  /*05e0*/  @!P1 BRA `(.L_x_7) ;  /* 0x0000000000a89947 */ /* 0x000fea0003800000 */
[C---:B------:R-:W-:Y:S01]  /*05f0*/  LOP3.LUT P1, RZ, R15.reuse, 0x8, RZ, 0xc0, !PT ;  /* 0x000000080fff7812 */ /* 0x040fe2000782c0ff */
[----:B-----5:R-:W0:Y:S01]  /*0600*/  I2F.F64 R16, R16 ;  /* 0x0000001000107312 */ /* 0x020e220000201c00 */
[----:B------:R-:W-:Y:S01]  /*0610*/  LOP3.LUT R15, R15, 0x7, RZ, 0xc0, !PT ;  /* 0x000000070f0f7812 */ /* 0x000fe200078ec0ff */
[----:B------:R-:W-:Y:S01]  /*0620*/  BSSY.RECONVERGENT B2, `(.L_x_8) ;  /* 0x0000020000027945 */ /* 0x000fe20003800200 */
[----:B------:R-:W-:-:S04]  /*0630*/  SEL R6, R13, UR5, !P1 ;  /* 0x000000050d067c07 */ /* 0x000fc8000c800000 */
[----:B------:R-:W-:Y:S01]  /*0640*/  IADD3 R6, PT, PT, R15, R6, RZ ;  /* 0x000000060f067210 */ /* 0x000fe20007ffe0ff */
[----:B------:R-:W-:-:S03]  /*0650*/  IMAD.MOV.U32 R15, RZ, RZ, 0x3f800000 ;  /* 0x3f800000ff0f7424 */ /* 0x000fc600078e00ff */
[----:B------:R-:W-:-:S13]  /*0660*/  ISETP.NE.AND P2, PT, R6, RZ, PT ;  /* 0x000000ff0600720c */ /* 0x000fda0003f45270 */
[----:B0-----:R-:W-:Y:S05]  /*0670*/  @!P2 BRA `(.L_x_9) ;  /* 0x000000000068a947 */ /* 0x001fea0003800000 */
[----:B------:R-:W-:Y:S02]  /*0680*/  I2FP.F32.S32 R7, R6 ;  /* 0x0000000600077245 */ /* 0x000fe40000201400 */
[----:B------:R-:W-:Y:S02]  /*0690*/  MOV R21, 0x391fcb8e ;  /* 0x391fcb8e00157802 */ /* 0x000fe40000000f00 */
[-C--:B------:R-:W-:Y:S01]  /*06a0*/  FSETP.NAN.AND P4, PT, |R7|, |R7|.reuse, PT ;  /* 0x400000070700720b */ /* 0x080fe20003f88200 */
[----:B------:R-:W-:-:S04]  /*06b0*/  FMUL R15, R0, R7 ;  /* 0x00000007000f7220 */ /* 0x000fc80000400000 */
[----:B------:R-:W0:Y:S01]  /*06c0*/  FRND R6, R15 ;  /* 0x0000000f00067307 */ /* 0x000e220000201000 */
        /* <DEDUP_REMOVED lines=8> */
[----:B------:R-:W-:Y:S02]  /*0750*/  FFMA R19, R18, R21, 0.0013391353422775864601 ;  /* 0x3aaf85ed12137423 */ /* 0x000fe40000000015 */
[----:B------:R-:W-:Y:S02]  /*0760*/  VIADD R20, R6, 0x7f000000 ;  /* 0x7f00000006147836 */ /* 0x000fe40000000000 */
[C---:B------:R-:W-:Y:S02]  /*0770*/  FFMA R21, R18.reuse, R19, 0.0096188392490148544312 ;  /* 0x3c1d985612157423 */ /* 0x040fe40000000013 */
[----:B------:R0:W1:Y:S02]  /*0780*/  F2I.NTZ R19, R15 ;  /* 0x0000000f00137305 */ /* 0x0000640000203100 */
[----:B------:R-:W-:-:S04]  /*0790*/  FFMA R21, R18, R21, 0.055503588169813156128 ;  /* 0x3d6357bb12157423 */ /* 0x000fc80000000015 */
[----:B------:R-:W-:Y:S01]  /*07a0*/  FFMA R21, R18, R21, 0.24022644758224487305 ;  /* 0x3e75fdec12157423 */ /* 0x000fe20000000015 */
[----:B0-----:R-:W-:-:S03]  /*07b0*/  FSEL R15, RZ, +INF , !P3 ;  /* 0x7f800000ff0f7808 */ /* 0x001fc60005800000 */
[----:B------:R-:W-:-:S04]  /*07c0*/  FFMA R21, R18, R21, 0.69314718246459960938 ;  /* 0x3f31721812157423 */ /* 0x000fc80000000015 */
[----:B------:R-:W-:Y:S01]  /*07d0*/  FFMA R21, R18, R21, 1 ;  /* 0x3f80000012157423 */ /* 0x000fe20000000015 */
[----:B-1----:R-:W-:-:S03]  /*07e0*/  LEA R19, R19, -R6, 0x17 ;  /* 0x8000000613137211 */ /* 0x002fc600078eb8ff */
[----:B------:R-:W-:-:S04]  /*07f0*/  FMUL R20, R20, R21 ;  /* 0x0000001514147220 */ /* 0x000fc80000400000 */
[----:B------:R-:W-:Y:S01]  /*0800*/  @!P2 FMUL R15, R19, R20 ;  /* 0x00000014130fa220 */ /* 0x000fe20000400000 */
[----:B------:R-:W-:-:S07]  /*0810*/  @P4 FADD R15, R7, 2 ;  /* 0x40000000070f4421 */ /* 0x000fce0000000000 */
.L_x_9:
[----:B------:R-:W-:Y:S05]  /*0820*/  BSYNC.RECONVERGENT B2 ;  /* 0x0000000000027941 */ /* 0x000fea0003800200 */
.L_x_8:
[----:B------:R-:W0:Y:S02]  /*0830*/  F2F.F64.F32 R6, R15 ;  /* 0x0000000f00067310 */ /* 0x000e240000201800 */
[----:B0-----:R-:W-:-:S08]  /*0840*/  DMUL R6, R16, R6 ;  /* 0x0000000610067228 */ /* 0x001fd00000000000 */
[----:B------:R-:W-:-:S10]  /*0850*/  DADD R16, -RZ, -R6 ;  /* 0x00000000ff107229 */ /* 0x000fd40000000906 */
[----:B------:R-:W-:Y:S02]  /*0860*/  FSEL R6, R6, R16, !P1 ;  /* 0x0000001006067208 */ /* 0x000fe40004800000 */
[----:B------:R-:W-:-:S06]  /*0870*/  FSEL R7, R7, R17, !P1 ;  /* 0x0000001107077208 */ /* 0x000fcc0004800000 */
[----:B------:R-:W-:-:S11]  /*0880*/  DADD R2, R2, R6 ;  /* 0x0000000002027229 */ /* 0x000fd60000000006 */
.L_x_7:
[----:B------:R-:W-:Y:S05]  /*0890*/  BSYNC.RECONVERGENT B1 ;  /* 0x0000000000017941 */ /* 0x000fea0003800200 */
.L_x_6:
[----:B------:R-:W-:-:S04]  /*08a0*/  IMAD.WIDE.U32 R4, R11, 0x8, R4 ;  /* 0x000000080b047825 */ /* 0x000fc800078e0004 */
[----:B------:R-:W-:Y:S01]  /*08b0*/  IMAD.IADD R12, R11, 0x1, R12 ;  /* 0x000000010b0c7824 */ /* 0x000fe200078e020c */
[----:B------:R-:W-:Y:S01]  /*08c0*/  MOV R6, R4 ;  /* 0x0000000400067202 */ /* 0x000fe20000000f00 */
[----:B------:R-:W-:Y:S01]  /*08d0*/  IMAD.MOV.U32 R7, RZ, RZ, R5 ;  /* 0x000000ffff077224 */ /* 0x000fe200078e0005 */
[----:B------:R-:W-:Y:S06]  /*08e0*/  @!P0 BRA `(.L_x_10) ;  /* 0xfffffff800488947 */ /* 0x000fec000383ffff */
.L_x_1:
[----:B------:R-:W-:Y:S05]  /*08f0*/  BSYNC.RECONVERGENT B0 ;  /* 0x0000000000007941 */ /* 0x000fea0003800200 */
.L_x_0:
[----:B------:R-:W0:Y:S01]  /*0900*/  S2UR UR5, SR_CgaCtaId ;  /* 0x00000000000579c3 */ /* 0x000e220000008800 */
[----:B------:R-:W-:Y:S01]  /*0910*/  UMOV UR4, 0x400 ;  /* 0x0000040000047882 */ /* 0x000fe20000000000 */
[----:B------:R-:W1:Y:S01]  /*0920*/  LDCU UR6, c[0x0][0x360] ;  /* 0x00006c00ff0677ac */ /* 0x000e620008000800 */
[----:B------:R-:W-:Y:S01]  /*0930*/  ISETP.NE.AND P1, PT, R9, RZ, PT ;  /* 0x000000ff0900720c */ /* 0x000fe20003f25270 */
[----:B-1----:R-:W-:Y:S02]  /*0940*/  UISETP.GE.U32.AND UP0, UPT, UR6, 0x2, UPT ;  /* 0x000000020600788c */ /* 0x002fe4000bf06070 */
[----:B0-----:R-:W-:-:S06]  /*0950*/  ULEA UR4, UR5, UR4, 0x18 ;  /* 0x0000000405047291 */ /* 0x001fcc000f8ec0ff */
[----:B------:R-:W-:-:S05]  /*0960*/  LEA R7, R9, UR4, 0x3 ;  /* 0x0000000409077c11 */ /* 0x000fca000f8e18ff */
[----:B------:R0:W-:Y:S01]  /*0970*/  STS.64 [R7], R2 ;  /* 0x0000000207007388 */ /* 0x0001e20000000a00 */
[----:B------:R-:W-:Y:S06]  /*0980*/  BAR.SYNC.DEFER_BLOCKING 0x0 ;  /* 0x0000000000007b1d */ /* 0x000fec0000010000 */
[----:B------:R-:W-:Y:S05]  /*0990*/  BRA.U !UP0, `(.L_x_11) ;  /* 0x0000000108307547 */ /* 0x000fea000b800000 */
[----:B------:R-:W-:-:S07]  /*09a0*/  MOV R0, UR6 ;  /* 0x0000000600007c02 */ /* 0x000fce0008000f00 */
.L_x_12:
[----:B------:R-:W-:-:S04]  /*09b0*/  SHF.R.U32.HI R10, RZ, 0x1, R0 ;  /* 0x00000001ff0a7819 */ /* 0x000fc80000011600 */
[----:B------:R-:W-:-:S13]  /*09c0*/  ISETP.GE.U32.AND P0, PT, R9, R10, PT ;  /* 0x0000000a0900720c */ /* 0x000fda0003f06070 */
[----:B------:R-:W-:Y:S01]  /*09d0*/  @!P0 IMAD R6, R10, 0x8, R7 ;  /* 0x000000080a068824 */ /* 0x000fe200078e0207 */
[----:B------:R-:W-:Y:S04]  /*09e0*/  @!P0 LDS.64 R4, [R7] ;  /* 0x0000000007048984 */ /* 0x000fe80000000a00 */
[----:B0-----:R-:W0:Y:S02]  /*09f0*/  @!P0 LDS.64 R2, [R6] ;  /* 0x0000000006028984 */ /* 0x001e240000000a00 */
[----:B0-----:R-:W-:-:S07]  /*0a00*/  @!P0 DADD R2, R2, R4 ;  /* 0x0000000002028229 */ /* 0x001fce0000000004 */
[----:B------:R1:W-:Y:S01]  /*0a10*/  @!P0 STS.64 [R7], R2 ;  /* 0x0000000207008388 */ /* 0x0003e20000000a00 */
[----:B------:R-:W-:Y:S01]  /*0a20*/  BAR.SYNC.DEFER_BLOCKING 0x0 ;  /* 0x0000000000007b1d */ /* 0x000fe20000010000 */
[----:B------:R-:W-:Y:S02]  /*0a30*/  ISETP.GT.U32.AND P0, PT, R0, 0x3, PT ;  /* 0x000000030000780c */ /* 0x000fe40003f04070 */
[----:B------:R-:W-:-:S11]  /*0a40*/  MOV R0, R10 ;  /* 0x0000000a00007202 */ /* 0x000fd60000000f00 */
[----:B-1----:R-:W-:Y:S05]  /*0a50*/  @P0 BRA `(.L_x_12) ;  /* 0xfffffffc00d40947 */ /* 0x002fea000383ffff */
.L_x_11:
[----:B------:R-:W-:Y:S05]  /*0a60*/  @P1 EXIT ;  /* 0x000000000000194d */ /* 0x000fea0003800000 */
[----:B------:R-:W1:Y:S01]  /*0a70*/  S2UR UR5, SR_CgaCtaId ;  /* 0x00000000000579c3 */ /* 0x000e620000008800 */
[----:B------:R-:W-:-:S07]  /*0a80*/  UMOV UR4, 0x400 ;  /* 0x0000040000047882 */ /* 0x000fce0000000000 */
[----:B------:R-:W2:Y:S01]  /*0a90*/  LDC.64 R4, c[0x0][0x390] ;  /* 0x0000e400ff047b82 */ /* 0x000ea20000000a00 */
[----:B-1----:R-:W-:Y:S01]  /*0aa0*/  ULEA UR4, UR5, UR4, 0x18 ;  /* 0x0000000405047291 */ /* 0x002fe2000f8ec0ff */
[----:B--2---:R-:W-:-:S08]  /*0ab0*/  IMAD.WIDE.U32 R8, R8, 0x4, R4 ;  /* 0x0000000408087825 */ /* 0x004fd000078e0004 */
[----:B0-----:R-:W0:Y:S02]  /*0ac0*/  LDS.64 R2, [UR4] ;  /* 0x00000004ff027984 */ /* 0x001e240008000a00 */
[----:B------:R-:W1:Y:S01]  /*0ad0*/  LDCU UR4, c[0x0][0x398] ;  /* 0x00007300ff0477ac */ /* 0x000e620008000800 */
[----:B0-----:R-:W1:Y:S02]  /*0ae0*/  F2F.F32.F64 R2, R2 ;  /* 0x0000000200027310 */ /* 0x001e640000301000 */
[----:B-1----:R-:W-:-:S05]  /*0af0*/  FMUL R5, R2, UR4 ;  /* 0x0000000402057c20 */ /* 0x002fca0008400000 */
[----:B------:R-:W-:Y:S01]  /*0b00*/  STG.E desc[UR8][R8.64], R5 ;  /* 0x0000000508007986 */ /* 0x000fe2000c101908 */
[----:B------:R-:W-:Y:S05]  /*0b10*/  EXIT ;  /* 0x000000000000794d */ /* 0x000fea0003800000 */
.L_x_13:
[----:B------:R-:W-:-:S00]  /*0b20*/  BRA `(.L_x_13) ;  /* 0xfffffffc00fc7947 */ /* 0x000fc0000383ffff */
[----:B------:R-:W-:-:S00]  /*0b30*/  NOP ;  /* 0x0000000000007918 */ /* 0x000fc00000000000 */
        /* <DEDUP_REMOVED lines=12> */
.L_x_48:


//--------------------- .text._Z25LogMatVecKernelPacked4bitPKiPKaPffiii --------------------------
	.section	.text._Z25LogMatVecKernelPacked4bitPKiPKaPffiii,"ax",@progbits
	.align	128
        .global         _Z25LogMatVecKernelPacked4bitPKiPKaPffiii
        .type           _Z25LogMatVecKernelPacked4bitPKiPKaPffiii,@function
        .size           _Z25LogMatVecKernelPacked4bitPKiPKaPffiii,(.L_x_49 - _Z25LogMatVecKernelPacked4bitPKiPKaPffiii)
        .other          _Z25LogMatVecKernelPacked4bitPKiPKaPffiii,@"STO_CUDA_ENTRY STV_DEFAULT"
_Z25LogMatVecKernelPacked4bitPKiPKaPffiii:
.text._Z25LogMatVecKernelPacked4bitPKiPKaPffiii:
        /* <DEDUP_REMOVED lines=8> */
[----:B------:R-:W-:Y:S01]  /*0080*/  IMAD.MOV.U32 R16, RZ, RZ, RZ ;  /* 0x000000ffff107224 */ /* 0x000fe200078e00ff */
[----:B------:R-:W2:Y:S01]  /*0090*/  LDCU.64 UR8, c[0x0][0x358] ;  /* 0x00006b00ff0877ac */ /* 0x000ea20008000a00 */
[----:B------:R-:W-:Y:S01]  /*00a0*/  IMAD.MOV.U32 R12, RZ, RZ, RZ ;  /* 0x000000ffff0c7224 */ /* 0x000fe200078e00ff */
[----:B------:R-:W3:Y:S01]  /*00b0*/  LDCU UR5, c[0x0][0x39c] ;  /* 0x00007380ff0577ac */ /* 0x000ee20008000800 */
[----:B------:R-:W4:Y:S01]  /*00c0*/  LDCU.64 UR6, c[0x0][0x388] ;  /* 0x00007100ff0677ac */ /* 0x000f220008000a00 */
[----:B-1----:R-:W-:-:S04]  /*00d0*/  ULEA.HI UR4, UR4, UR4, URZ, 0x1 ;  /* 0x0000000404047291 */ /* 0x002fc8000f8f08ff */
[----:B------:R-:W-:-:S06]  /*00e0*/  USHF.R.S32.HI UR4, URZ, 0x1, UR4 ;  /* 0x00000001ff047899 */ /* 0x000fcc0008011404 */
[----:B0-----:R-:W-:-:S13]  /*00f0*/  ISETP.GE.AND P0, PT, R10, UR4, PT ;  /* 0x000000040a007c0c */ /* 0x001fda000bf06270 */
[----:B--234-:R-:W-:Y:S05]  /*0100*/  @P0 BRA `(.L_x_15) ;  /* 0x00000010007c0947 */ /* 0x01cfea0003800000 */
[----:B------:R-:W0:Y:S01]  /*0110*/  LDC R19, c[0x0][0x360] ;  /* 0x0000d800ff137b82 */ /* 0x000e220000000800 */
[----:B------:R-:W-:Y:S01]  /*0120*/  BSSY.RECONVERGENT B0, `(.L_x_16) ;  /* 0x00000c9000007945 */ /* 0x000fe20003800200 */
[----:B------:R-:W-:Y:S02]  /*0130*/  IMAD R9, R11, UR4, RZ ;  /* 0x000000040b097c24 */ /* 0x000fe4000f8e02ff */
[----:B------:R-:W-:Y:S02]  /*0140*/  IMAD.MOV.U32 R16, RZ, RZ, RZ ;  /* 0x000000ffff107224 */ /* 0x000fe400078e00ff */
[----:B------:R-:W-:Y:S02]  /*0150*/  IMAD.MOV.U32 R12, RZ, RZ, RZ ;  /* 0x000000ffff0c7224 */ /* 0x000fe400078e00ff */
[----:B------:R-:W-:Y:S01]  /*0160*/  IMAD.MOV.U32 R8, RZ, RZ, R10 ;  /* 0x000000ffff087224 */ /* 0x000fe200078e000a */
[----:B0-----:R-:W0:Y:S01]  /*0170*/  I2F.U32.RP R4, R19 ;  /* 0x0000001300047306 */ /* 0x001e220000209000 */
[----:B------:R-:W-:Y:S01]  /*0180*/  IMAD.IADD R17, R10, 0x1, R19 ;  /* 0x000000010a117824 */ /* 0x000fe200078e0213 */
[----:B------:R-:W-:-:S04]  /*0190*/  ISETP.NE.U32.AND P2, PT, R19, RZ, PT ;  /* 0x000000ff1300720c */ /* 0x000fc80003f45070 */
[C---:B------:R-:W-:Y:S02]  /*01a0*/  ISETP.GE.U32.AND P0, PT, R17.reuse, UR4, PT ;  /* 0x0000000411007c0c */ /* 0x040fe4000bf06070 */
[----:B------:R-:W-:Y:S02]  /*01b0*/  VIMNMX.U32 R0, PT, PT, R17, UR4, !PT ;  /* 0x0000000411007c48 */ /* 0x000fe4000ffe0000 */
[----:B------:R-:W-:-:S04]  /*01c0*/  SEL R18, RZ, 0x1, P0 ;  /* 0x00000001ff127807 */ /* 0x000fc80000000000 */
[----:B------:R-:W-:Y:S01]  /*01d0*/  IADD3 R0, PT, PT, R0, -R17, -R18 ;  /* 0x8000001100007210 */ /* 0x000fe20007ffe812 */
[----:B0-----:R-:W0:Y:S02]  /*01e0*/  MUFU.RCP R4, R4 ;  /* 0x0000000400047308 */ /* 0x001e240000001000 */
[----:B0-----:R-:W-:-:S06]  /*01f0*/  VIADD R2, R4, 0xffffffe ;  /* 0x0ffffffe04027836 */ /* 0x001fcc0000000000 */
[----:B------:R0:W1:Y:S02]  /*0200*/  F2I.FTZ.U32.TRUNC.NTZ R3, R2 ;  /* 0x0000000200037305 */ /* 0x000064000021f000 */
[----:B0-----:R-:W-:Y:S02]  /*0210*/  IMAD.MOV.U32 R2, RZ, RZ, RZ ;  /* 0x000000ffff027224 */ /* 0x001fe400078e00ff */
[----:B-1----:R-:W-:-:S04]  /*0220*/  IMAD.MOV R6, RZ, RZ, -R3 ;  /* 0x000000ffff067224 */ /* 0x002fc800078e0a03 */
[----:B------:R-:W-:-:S04]  /*0230*/  IMAD R5, R6, R19, RZ ;  /* 0x0000001306057224 */ /* 0x000fc800078e02ff */
[----:B------:R-:W-:-:S06]  /*0240*/  IMAD.HI.U32 R3, R3, R5, R2 ;  /* 0x0000000503037227 */ /* 0x000fcc00078e0002 */
[----:B------:R-:W-:-:S04]  /*0250*/  IMAD.HI.U32 R3, R3, R0, RZ ;  /* 0x0000000003037227 */ /* 0x000fc800078e00ff */
[----:B------:R-:W-:-:S04]  /*0260*/  IMAD.MOV R2, RZ, RZ, -R3 ;  /* 0x000000ffff027224 */ /* 0x000fc800078e0a03 */
[----:B------:R-:W-:-:S05]  /*0270*/  IMAD R0, R19, R2, R0 ;  /* 0x0000000213007224 */ /* 0x000fca00078e0200 */
[----:B------:R-:W-:-:S13]  /*0280*/  ISETP.GE.U32.AND P0, PT, R0, R19, PT ;  /* 0x000000130000720c */ /* 0x000fda0003f06070 */
[----:B------:R-:W-:Y:S02]  /*0290*/  @P0 IMAD.IADD R0, R0, 0x1, -R19 ;  /* 0x0000000100000824 */ /* 0x000fe400078e0a13 */
[----:B------:R-:W-:-:S03]  /*02a0*/  @P0 VIADD R3, R3, 0x1 ;  /* 0x0000000103030836 */ /* 0x000fc60000000000 */
[-C--:B------:R-:W-:Y:S02]  /*02b0*/  ISETP.GE.U32.AND P1, PT, R0, R19.reuse, PT ;  /* 0x000000130000720c */ /* 0x080fe40003f26070 */
[----:B------:R-:W0:Y:S11]  /*02c0*/  LDC R0, c[0x0][0x39c] ;  /* 0x0000e700ff007b82 */ /* 0x000e360000000800 */
[----:B------:R-:W-:Y:S01]  /*02d0*/  @P1 VIADD R3, R3, 0x1 ;  /* 0x0000000103031836 */ /* 0x000fe20000000000 */
[----:B------:R-:W-:-:S05]  /*02e0*/  @!P2 LOP3.LUT R3, RZ, R19, RZ, 0x33, !PT ;  /* 0x00000013ff03a212 */ /* 0x000fca00078e33ff */
[----:B------:R-:W-:-:S05]  /*02f0*/  IMAD.IADD R18, R18, 0x1, R3 ;  /* 0x0000000112127824 */ /* 0x000fca00078e0203 */
[----:B------:R-:W-:Y:S01]  /*0300*/  ISETP.NE.AND P0, PT, R18, RZ, PT ;  /* 0x000000ff1200720c */ /* 0x000fe20003f05270 */
[----:B0-----:R-:W-:-:S12]  /*0310*/  VIADD R0, R0, 0xffffffff ;  /* 0xffffffff00007836 */ /* 0x001fd80000000000 */
[----:B------:R-:W-:Y:S05]  /*0320*/  @!P0 BRA `(.L_x_17) ;  /* 0x0000000800a08947 */ /* 0x000fea0003800000 */
[----:B------:R-:W-:Y:S02]  /*0330*/  VIADD R2, R18, 0x1 ;  /* 0x0000000112027836 */ /* 0x000fe40000000000 */
[----:B------:R-:W-:Y:S02]  /*0340*/  IMAD.SHL.U32 R17, R17, 0x2, RZ ;  /* 0x0000000211117824 */ /* 0x000fe400078e00ff */
[----:B------:R-:W-:Y:S01]  /*0350*/  IMAD.SHL.U32 R15, R10, 0x2, RZ ;  /* 0x000000020a0f7824 */ /* 0x000fe200078e00ff */
[----:B------:R-:W-:Y:S01]  /*0360*/  LOP3.LUT R2, R2, 0xfffffffe, RZ, 0xc0, !PT ;  /* 0xfffffffe02027812 */ /* 0x000fe200078ec0ff */
[----:B------:R-:W-:Y:S02]  /*0370*/  IMAD.IADD R14, R9, 0x1, R10 ;  /* 0x00000001090e7824 */ /* 0x000fe400078e020a */
[----:B------:R-:W-:Y:S02]  /*0380*/  IMAD.MOV.U32 R16, RZ, RZ, RZ ;  /* 0x000000ffff107224 */ /* 0x000fe400078e00ff */
[----:B------:R-:W-:-:S02]  /*0390*/  IMAD.MOV.U32 R12, RZ, RZ, RZ ;  /* 0x000000ffff0c7224 */ /* 0x000fc400078e00ff */
[----:B------:R-:W-:Y:S02]  /*03a0*/  IMAD.MOV.U32 R8, RZ, RZ, R10 ;  /* 0x000000ffff087224 */ /* 0x000fe400078e000a */
[----:B------:R-:W-:-:S07]  /*03b0*/  IMAD.MOV R13, RZ, RZ, -R2 ;  /* 0x000000ffff0d7224 */ /* 0x000fce00078e0a02 */
.L_x_36:
[C---:B------:R-:W-:Y:S01]  /*03c0*/  IADD3 R4, P0, PT, R14.reuse, UR6, RZ ;  /* 0x000000060e047c10 */ /* 0x040fe2000ff1e0ff */
[----:B------:R-:W0:Y:S03]  /*03d0*/  LDC.64 R2, c[0x0][0x380] ;  /* 0x0000e000ff027b82 */ /* 0x000e260000000a00 */
[----:B------:R-:W-:-:S05]  /*03e0*/  LEA.HI.X.SX32 R5, R14, UR7, 0x1, P0 ;  /* 0x000000070e057c11 */ /* 0x000fca00080f0eff */
[----:B------:R-:W2:Y:S01]  /*03f0*/  LDG.E.U8.CONSTANT R23, desc[UR8][R4.64] ;  /* 0x0000000804177981 */ /* 0x000ea2000c1e9100 */
[----:B0-----:R-:W-:-:S05]  /*0400*/  IMAD.WIDE.U32 R6, R15, 0x4, R2 ;  /* 0x000000040f067825 */ /* 0x001fca00078e0002 */
[----:B------:R-:W3:Y:S01]  /*0410*/  LDG.E.CONSTANT R21, desc[UR8][R6.64+0x4] ;  /* 0x0000040806157981 */ /* 0x000ee2000c1e9900 */
[----:B------:R-:W-:Y:S01]  /*0420*/  BSSY.RECONVERGENT B2, `(.L_x_18) ;  /* 0x0000025000027945 */ /* 0x000fe20003800200 */
[----:B--2---:R-:W-:-:S04]  /*0430*/  PRMT R22, R23, 0x8880, RZ ;  /* 0x0000888017167816 */ /* 0x004fc800000000ff */
[----:B------:R-:W-:-:S04]  /*0440*/  PRMT R22, R22, 0x7710, RZ ;  /* 0x0000771016167816 */ /* 0x000fc800000000ff */
[----:B------:R-:W-:Y:S02]  /*0450*/  ISETP.GE.U32.AND P0, PT, R22, 0x10, PT ;  /* 0x000000101600780c */ /* 0x000fe40003f06070 */
[----:B---3--:R-:W-:-:S11]  /*0460*/  SHF.R.S32.HI R20, RZ, 0x1f, R21 ;  /* 0x0000001fff147819 */ /* 0x008fd60000011415 */
[----:B------:R-:W-:Y:S05]  /*0470*/  @!P0 BRA `(.L_x_19) ;  /* 0x00000000007c8947 */ /* 0x000fea0003800000 */
[----:B------:R-:W2:Y:S01]  /*0480*/  LDG.E.CONSTANT R6, desc[UR8][R6.64] ;  /* 0x0000000806067981 */ /* 0x000ea2000c1e9900 */
[----:B------:R-:W-:Y:S02]  /*0490*/  PRMT R24, R23, 0x8880, RZ ;  /* 0x0000888017187816 */ /* 0x000fe400000000ff */
[----:B------:R-:W-:Y:S02]  /*04a0*/  SHF.R.U32.HI R23, RZ, 0x4, R22 ;  /* 0x00000004ff177819 */ /* 0x000fe40000011616 */
[----:B------:R-:W-:Y:S02]  /*04b0*/  ISETP.GT.AND P0, PT, R24, -0x1, PT ;  /* 0xffffffff1800780c */ /* 0x000fe40003f04270 */
[----:B------:R-:W-:Y:S02]  /*04c0*/  LOP3.LUT R23, R23, 0x7, RZ, 0xc0, !PT ;  /* 0x0000000717177812 */ /* 0x000fe400078ec0ff */
[----:B------:R-:W-:-:S05]  /*04d0*/  SEL R24, R0, UR5, P0 ;  /* 0x0000000500187c07 */ /* 0x000fca0008000000 */
[----:B------:R-:W-:Y:S01]  /*04e0*/  IMAD.IADD R25, R23, 0x1, R24 ;  /* 0x0000000117197824 */ /* 0x000fe200078e0218 */
[----:B--2---:R-:W-:-:S13]  /*04f0*/  ISETP.NE.AND P1, PT, R6, RZ, PT ;  /* 0x000000ff0600720c */ /* 0x004fda0003f25270 */
[----:B------:R-:W-:Y:S05]  /*0500*/  @!P1 BRA `(.L_x_19) ;  /* 0x0000000000589947 */ /* 0x000fea0003800000 */
[----:B------:R-:W-:Y:S01]  /*0510*/  ISETP.GE.AND P1, PT, R25, RZ, PT ;  /* 0x000000ff1900720c */ /* 0x000fe20003f26270 */
[----:B------:R-:W-:Y:S01]  /*0520*/  BSSY.RECONVERGENT B3, `(.L_x_20) ;  /* 0x000000e000037945 */ /* 0x000fe20003800200 */
[----:B------:R-:W-:-:S11]  /*0530*/  SHF.R.S32.HI R24, RZ, 0x1f, R6 ;  /* 0x0000001fff187819 */ /* 0x000fd60000011406 */
[----:B------:R-:W-:Y:S02]  /*0540*/  @P1 ISETP.GE.U32.AND P2, PT, R25, 0x40, PT ;  /* 0x000000401900180c */ /* 0x000fe40003f46070 */
[CC--:B------:R-:W-:Y:S02]  /*0550*/  @P1 SHF.L.U32 R7, R6.reuse, R25.reuse, RZ ;  /* 0x0000001906071219 */ /* 0x0c0fe400000006ff */
[----:B------:R-:W-:Y:S02]  /*0560*/  @P1 SHF.L.U64.HI R23, R6, R25, R24 ;  /* 0x0000001906171219 */ /* 0x000fe40000010218 */
[----:B------:R-:W-:Y:S02]  /*0570*/  @P1 SEL R7, R7, RZ, !P2 ;  /* 0x000000ff07071207 */ /* 0x000fe40005000000 */
[----:B------:R-:W-:Y:S01]  /*0580*/  @P1 SEL R23, R23, RZ, !P2 ;  /* 0x000000ff17171207 */ /* 0x000fe20005000000 */
[----:B------:R-:W-:Y:S06]  /*0590*/  @P1 BRA `(.L_x_21) ;  /* 0x0000000000181947 */ /* 0x000fec0003800000 */
[----:B------:R-:W-:-:S13]  /*05a0*/  ISETP.GE.U32.AND P1, PT, R25, -0x3f, PT ;  /* 0xffffffc11900780c */ /* 0x000fda0003f26070 */
[----:B------:R-:W-:-:S05]  /*05b0*/  @P1 IMAD.MOV R23, RZ, RZ, -R25 ;  /* 0x000000ffff171224 */ /* 0x000fca00078e0a19 */
[-C--:B------:R-:W-:Y:S02]  /*05c0*/  @P1 SHF.R.S64 R7, R6, R23.reuse, R24 ;  /* 0x0000001706071219 */ /* 0x080fe40000001018 */
[----:B------:R-:W-:Y:S02]  /*05d0*/  @!P1 SHF.R.S32.HI R7, RZ, 0x1f, R6 ;  /* 0x0000001fff079819 */ /* 0x000fe40000011406 */
[----:B------:R-:W-:Y:S02]  /*05e0*/  @P1 SHF.R.S32.HI R23, RZ, R23, R24 ;  /* 0x00000017ff171219 */ /* 0x000fe40000011418 */
[----:B------:R-:W-:-:S07]  /*05f0*/  @!P1 SHF.R.S32.HI R23, RZ, 0x1f, R7 ;  /* 0x0000001fff179819 */ /* 0x000fce0000011407 */
.L_x_21:
[----:B------:R-:W-:Y:S05]  /*0600*/  BSYNC.RECONVERGENT B3 ;  /* 0x0000000000037941 */ /* 0x000fea0003800200 */
.L_x_20:
[----:B------:R-:W-:-:S04]  /*0610*/  IADD3 R6, P1, PT, RZ, -R7, RZ ;  /* 0x80000007ff067210 */ /* 0x000fc80007f3e0ff */
[----:B------:R-:W-:Y:S01]  /*0620*/  SEL R7, R7, R6, P0 ;  /* 0x0000000607077207 */ /* 0x000fe20000000000 */
[----:B------:R-:W-:-:S03]  /*0630*/  IMAD.X R6, RZ, RZ, ~R23, P1 ;  /* 0x000000ffff067224 */ /* 0x000fc600008e0e17 */
[----:B------:R-:W-:Y:S02]  /*0640*/  IADD3 R16, P1, PT, R7, R16, RZ ;  /* 0x0000001007107210 */ /* 0x000fe40007f3e0ff */
[----:B------:R-:W-:-:S05]  /*0650*/  SEL R7, R23, R6, P0 ;  /* 0x0000000617077207 */ /* 0x000fca0000000000 */
[----:B------:R-:W-:-:S07]  /*0660*/  IMAD.X R12, R7, 0x1, R12, P1 ;  /* 0x00000001070c7824 */ /* 0x000fce00008e060c */
.L_x_19:
[----:B------:R-:W-:Y:S05]  /*0670*/  BSYNC.RECONVERGENT B2 ;  /* 0x0000000000027941 */ /* 0x000fea0003800200 */
.L_x_18:
[----:B------:R-:W-:Y:S01]  /*0680*/  LOP3.LUT P0, RZ, R22, 0xf, RZ, 0xc0, !PT ;  /* 0x0000000f16ff7812 */ /* 0x000fe2000780c0ff */
[----:B------:R-:W-:-:S12]  /*0690*/  BSSY.RECONVERGENT B2, `(.L_x_22) ;  /* 0x000001d000027945 */ /* 0x000fd80003800200 */
[----:B------:R-:W-:Y:S05]  /*06a0*/  @!P0 BRA `(.L_x_23) ;  /* 0x00000000006c8947 */ /* 0x000fea0003800000 */
[----:B------:R-:W-:Y:S02]  /*06b0*/  ISETP.NE.AND P1, PT, R21, RZ, PT ;  /* 0x000000ff1500720c */ /* 0x000fe40003f25270 */
[C---:B------:R-:W-:Y:S02]  /*06c0*/  LOP3.LUT P0, RZ, R22.reuse, 0x8, RZ, 0xc0, !PT ;  /* 0x0000000816ff7812 */ /* 0x040fe4000780c0ff */
[----:B------:R-:W-:Y:S02]  /*06d0*/  LOP3.LUT R22, R22, 0x7, RZ, 0xc0, !PT ;  /* 0x0000000716167812 */ /* 0x000fe400078ec0ff */
[----:B------:R-:W-:-:S05]  /*06e0*/  SEL R7, R0, UR5, !P0 ;  /* 0x0000000500077c07 */ /* 0x000fca000c000000 */
[----:B------:R-:W-:Y:S02]  /*06f0*/  IMAD.IADD R22, R22, 0x1, R7 ;  /* 0x0000000116167824 */ /* 0x000fe400078e0207 */
[----:B------:R-:W-:Y:S05]  /*0700*/  @!P1 BRA `(.L_x_23) ;  /* 0x0000000000549947 */ /* 0x000fea0003800000 */
[----:B------:R-:W-:Y:S01]  /*0710*/  ISETP.GE.AND P1, PT, R22, RZ, PT ;  /* 0x000000ff1600720c */ /* 0x000fe20003f26270 */
[----:B------:R-:W-:-:S12]  /*0720*/  BSSY.RECONVERGENT B3, `(.L_x_24) ;  /* 0x000000d000037945 */ /* 0x000fd80003800200 */
        /* <DEDUP_REMOVED lines=8> */
[-CC-:B------:R-:W-:Y:S02]  /*07b0*/  @P1 SHF.R.S64 R7, R21, R23.reuse, R20.reuse ;  /* 0x0000001715071219 */ /* 0x180fe40000001014 */
[----:B------:R-:W-:Y:S02]  /*07c0*/  @!P1 SHF.R.S32.HI R7, RZ, 0x1f, R21 ;  /* 0x0000001fff079819 */ /* 0x000fe40000011415 */
[----:B------:R-:W-:Y:S02]  /*07d0*/  @P1 SHF.R.S32.HI R6, RZ, R23, R20 ;  /* 0x00000017ff061219 */ /* 0x000fe40000011414 */
[----:B------:R-:W-:-:S07]  /*07e0*/  @!P1 SHF.R.S32.HI R6, RZ, 0x1f, R7 ;  /* 0x0000001fff069819 */ /* 0x000fce0000011407 */
.L_x_25:
[----:B------:R-:W-:Y:S05]  /*07f0*/  BSYNC.RECONVERGENT B3 ;  /* 0x0000000000037941 */ /* 0x000fea0003800200 */
.L_x_24:
[----:B------:R-:W-:-:S04]  /*0800*/  IADD3 R20, P1, PT, RZ, -R7, RZ ;  /* 0x80000007ff147210 */ /* 0x000fc80007f3e0ff */
[----:B------:R-:W-:Y:S01]  /*0810*/  SEL R7, R7, R20, !P0 ;  /* 0x0000001407077207 */ /* 0x000fe20004000000 */
[----:B------:R-:W-:-:S03]  /*0820*/  IMAD.X R21, RZ, RZ, ~R6, P1 ;  /* 0x000000ffff157224 */ /* 0x000fc600008e0e06 */
[----:B------:R-:W-:Y:S02]  /*0830*/  IADD3 R16, P1, PT, R7, R16, RZ ;  /* 0x0000001007107210 */ /* 0x000fe40007f3e0ff */
[----:B------:R-:W-:-:S05]  /*0840*/  SEL R7, R6, R21, !P0 ;  /* 0x0000001506077207 */ /* 0x000fca0004000000 */
[----:B------:R-:W-:-:S07]  /*0850*/  IMAD.X R12, R7, 0x1, R12, P1 ;  /* 0x00000001070c7824 */ /* 0x000fce00008e060c */
.L_x_23:
[----:B------:R-:W-:Y:S05]  /*0860*/  BSYNC.RECONVERGENT B2 ;  /* 0x0000000000027941 */ /* 0x000fea0003800200 */
.L_x_22:
[----:B------:R-:W-:-:S05]  /*0870*/  IADD3 R4, P0, PT, R19, R4, RZ ;  /* 0x0000000413047210 */ /* 0x000fca0007f1e0ff */
[----:B------:R-:W-:-:S05]  /*0880*/  IMAD.X R5, RZ, RZ, R5, P0 ;  /* 0x000000ffff057224 */ /* 0x000fca00000e0605 */
[----:B------:R-:W2:Y:S01]  /*0890*/  LDG.E.U8.CONSTANT R4, desc[UR8][R4.64] ;  /* 0x0000000804047981 */ /* 0x000ea2000c1e9100 */
[----:B------:R-:W-:-:S05]  /*08a0*/  IMAD.WIDE.U32 R2, R17, 0x4, R2 ;  /* 0x0000000411027825 */ /* 0x000fca00078e0002 */
[----:B------:R-:W3:Y:S01]  /*08b0*/  LDG.E.CONSTANT R6, desc[UR8][R2.64+0x4] ;  /* 0x0000040802067981 */ /* 0x000ee2000c1e9900 */
[----:B------:R-:W-:Y:S01]  /*08c0*/  BSSY.RECONVERGENT B2, `(.L_x_26) ;  /* 0x0000026000027945 */ /* 0x000fe20003800200 */
[----:B--2---:R-:W-:-:S04]  /*08d0*/  PRMT R20, R4, 0x8880, RZ ;  /* 0x0000888004147816 */ /* 0x004fc800000000ff */
[----:B------:R-:W-:Y:S02]  /*08e0*/  PRMT R20, R20, 0x7710, RZ ;  /* 0x0000771014147816 */ /* 0x000fe400000000ff */
[----:B---3--:R-:W-:Y:S02]  /*08f0*/  SHF.R.S32.HI R7, RZ, 0x1f, R6 ;  /* 0x0000001fff077819 */ /* 0x008fe40000011406 */
[----:B------:R-:W-:-:S13]  /*0900*/  ISETP.GE.U32.AND P0, PT, R20, 0x10, PT ;  /* 0x000000101400780c */ /* 0x000fda0003f06070 */
        /* <DEDUP_REMOVED lines=10> */
[----:B------:R-:W-:Y:S01]  /*09b0*/  ISETP.GT.AND P1, PT, R21, -0x1, PT ;  /* 0xffffffff1500780c */ /* 0x000fe20003f24270 */
[----:B------:R-:W-:Y:S01]  /*09c0*/  BSSY.RECONVERGENT B3, `(.L_x_28) ;  /* 0x000000f000037945 */ /* 0x000fe20003800200 */
[----:B------:R-:W-:-:S11]  /*09d0*/  SHF.R.S32.HI R5, RZ, 0x1f, R22 ;  /* 0x0000001fff057819 */ /* 0x000fd60000011416 */
[----:B------:R-:W-:Y:S05]  /*09e0*/  @P1 BRA `(.L_x_29) ;  /* 0x00000000001c1947 */ /* 0x000fea0003800000 */
[----:B------:R-:W-:-:S13]  /*09f0*/  ISETP.GT.U32.AND P1, PT, R21, -0x40, PT ;  /* 0xffffffc01500780c */ /* 0x000fda0003f24070 */
[----:B------:R-:W-:Y:S01]  /*0a00*/  @!P1 SHF.R.S32.HI R2, RZ, 0x1f, R22 ;  /* 0x0000001fff029819 */ /* 0x000fe20000011416 */
[----:B------:R-:W-:-:S03]  /*0a10*/  @P1 IMAD.MOV R3, RZ, RZ, -R21 ;  /* 0x000000ffff031224 */ /* 0x000fc600078e0a15 */
[----:B------:R-:W-:Y:S02]  /*0a20*/  @!P1 SHF.R.S32.HI R4, RZ, 0x1f, R2 ;  /* 0x0000001fff049819 */ /* 0x000fe40000011402 */
[-CC-:B------:R-:W-:Y:S02]  /*0a30*/  @P1 SHF.R.S64 R2, R22, R3.reuse, R5.reuse ;  /* 0x0000000316021219 */ /* 0x180fe40000001005 */
[----:B------:R-:W-:Y:S01]  /*0a40*/  @P1 SHF.R.S32.HI R4, RZ, R3, R5 ;  /* 0x00000003ff041219 */ /* 0x000fe20000011405 */
[----:B------:R-:W-:Y:S06]  /*0a50*/  BRA `(.L_x_30) ;  /* 0x0000000000147947 */ /* 0x000fec0003800000 */
.L_x_29:
[----:B------:R-:W-:Y:S02]  /*0a60*/  ISETP.GE.U32.AND P1, PT, R21, 0x40, PT ;  /* 0x000000401500780c */ /* 0x000fe40003f26070 */
[CC--:B------:R-:W-:Y:S02]  /*0a70*/  SHF.L.U32 R2, R22.reuse, R21.reuse, RZ ;  /* 0x0000001516027219 */ /* 0x0c0fe400000006ff */
[----:B------:R-:W-:Y:S02]  /*0a80*/  SHF.L.U64.HI R3, R22, R21, R5 ;  /* 0x0000001516037219 */ /* 0x000fe40000010205 */
[----:B------:R-:W-:Y:S02]  /*0a90*/  SEL R2, R2, RZ, !P1 ;  /* 0x000000ff02027207 */ /* 0x000fe40004800000 */
[----:B------:R-:W-:-:S07]  /*0aa0*/  SEL R4, R3, RZ, !P1 ;  /* 0x000000ff03047207 */ /* 0x000fce0004800000 */
.L_x_30:
[----:B------:R-:W-:Y:S05]  /*0ab0*/  BSYNC.RECONVERGENT B3 ;  /* 0x0000000000037941 */ /* 0x000fea0003800200 */
.L_x_28:
[----:B------:R-:W-:-:S04]  /*0ac0*/  IADD3 R3, P1, PT, RZ, -R2, RZ ;  /* 0x80000002ff037210 */ /* 0x000fc80007f3e0ff */
[----:B------:R-:W-:Y:S01]  /*0ad0*/  SEL R3, R2, R3, P0 ;  /* 0x0000000302037207 */ /* 0x000fe20000000000 */
[----:B------:R-:W-:-:S03]  /*0ae0*/  IMAD.X R5, RZ, RZ, ~R4, P1 ;  /* 0x000000ffff057224 */ /* 0x000fc600008e0e04 */
[----:B------:R-:W-:Y:S02]  /*0af0*/  IADD3 R16, P1, PT, R3, R16, RZ ;  /* 0x0000001003107210 */ /* 0x000fe40007f3e0ff */
[----:B------:R-:W-:-:S05]  /*0b00*/  SEL R3, R4, R5, P0 ;  /* 0x0000000504037207 */ /* 0x000fca0000000000 */
[----:B------:R-:W-:-:S07]  /*0b10*/  IMAD.X R12, R3, 0x1, R12, P1 ;  /* 0x00000001030c7824 */ /* 0x000fce00008e060c */
.L_x_27:
[----:B------:R-:W-:Y:S05]  /*0b20*/  BSYNC.RECONVERGENT B2 ;  /* 0x0000000000027941 */ /* 0x000fea0003800200 */
.L_x_26:
[----:B------:R-:W-:Y:S01]  /*0b30*/  LOP3.LUT P0, RZ, R20, 0xf, RZ, 0xc0, !PT ;  /* 0x0000000f14ff7812 */ /* 0x000fe2000780c0ff */
[----:B------:R-:W-:-:S12]  /*0b40*/  BSSY.RECONVERGENT B2, `(.L_x_31) ;  /* 0x000001f000027945 */ /* 0x000fd80003800200 */
[----:B------:R-:W-:Y:S05]  /*0b50*/  @!P0 BRA `(.L_x_32) ;  /* 0x0000000000748947 */ /* 0x000fea0003800000 */
[----:B------:R-:W-:Y:S02]  /*0b60*/  ISETP.NE.AND P1, PT, R6, RZ, PT ;  /* 0x000000ff0600720c */ /* 0x000fe40003f25270 */
[C---:B------:R-:W-:Y:S02]  /*0b70*/  LOP3.LUT P0, R5, R20.reuse, 0x8, RZ, 0xc0, !PT ;  /* 0x0000000814057812 */ /* 0x040fe4000780c0ff */
[----:B------:R-:W-:Y:S02]  /*0b80*/  LOP3.LUT R20, R20, 0x7, RZ, 0xc0, !PT ;  /* 0x0000000714147812 */ /* 0x000fe400078ec0ff */
[----:B------:R-:W-:-:S05]  /*0b90*/  SEL R3, R0, UR5, !P0 ;  /* 0x0000000500037c07 */ /* 0x000fca000c000000 */
[----:B------:R-:W-:Y:S02]  /*0ba0*/  IMAD.IADD R3, R20, 0x1, R3 ;  /* 0x0000000114037824 */ /* 0x000fe400078e0203 */
[----:B------:R-:W-:Y:S05]  /*0bb0*/  @!P1 BRA `(.L_x_32) ;  /* 0x00000000005c9947 */ /* 0x000fea0003800000 */
[----:B------:R-:W-:Y:S01]  /*0bc0*/  ISETP.GT.AND P0, PT, R3, -0x1, PT ;  /* 0xffffffff0300780c */ /* 0x000fe20003f04270 */
[----:B------:R-:W-:-:S12]  /*0bd0*/  BSSY.RECONVERGENT B3, `(.L_x_33) ;  /* 0x000000e000037945 */ /* 0x000fd80003800200 */
        /* <DEDUP_REMOVED lines=8> */
.L_x_34:
[CC--:B------:R-:W-:Y:S02]  /*0c60*/  SHF.L.U32 R2, R6.reuse, R3.reuse, RZ ;  /* 0x0000000306027219 */ /* 0x0c0fe400000006ff */
[----:B------:R-:W-:Y:S02]  /*0c70*/  ISETP.GE.U32.AND P0, PT, R3, 0x40, PT ;  /* 0x000000400300780c */ /* 0x000fe40003f06070 */
[----:B------:R-:W-:Y:S02]  /*0c80*/  SHF.L.U64.HI R6, R6, R3, R7 ;  /* 0x0000000306067219 */ /* 0x000fe40000010207 */
[----:B------:R-:W-:Y:S02]  /*0c90*/  SEL R2, R2, RZ, !P0 ;  /* 0x000000ff02027207 */ /* 0x000fe40004000000 */
[----:B------:R-:W-:-:S07]  /*0ca0*/  SEL R4, R6, RZ, !P0 ;  /* 0x000000ff06047207 */ /* 0x000fce0004000000 */
.L_x_35:
[----:B------:R-:W-:Y:S05]  /*0cb0*/  BSYNC.RECONVERGENT B3 ;  /* 0x0000000000037941 */ /* 0x000fea0003800200 */
.L_x_33:
[----:B------:R-:W-:Y:S02]  /*0cc0*/  IADD3 R3, P1, PT, RZ, -R2, RZ ;  /* 0x80000002ff037210 */ /* 0x000fe40007f3e0ff */
[----:B------:R-:W-:-:S03]  /*0cd0*/  ISETP.NE.AND P0, PT, R5, RZ, PT ;  /* 0x000000ff0500720c */ /* 0x000fc60003f05270 */
[----:B------:R-:W-:Y:S01]  /*0ce0*/  IMAD.X R5, RZ, RZ, ~R4, P1 ;  /* 0x000000ffff057224 */ /* 0x000fe200008e0e04 */
[----:B------:R-:W-:-:S04]  /*0cf0*/  SEL R3, R2, R3, !P0 ;  /* 0x0000000302037207 */ /* 0x000fc80004000000 */
[----:B------:R-:W-:Y:S02]  /*0d00*/  IADD3 R16, P1, PT, R3, R16, RZ ;  /* 0x0000001003107210 */ /* 0x000fe40007f3e0ff */
[----:B------:R-:W-:-:S05]  /*0d10*/  SEL R3, R4, R5, !P0 ;  /* 0x0000000504037207 */ /* 0x000fca0004000000 */
[----:B------:R-:W-:-:S07]  /*0d20*/  IMAD.X R12, R3, 0x1, R12, P1 ;  /* 0x00000001030c7824 */ /* 0x000fce00008e060c */
.L_x_32:
[----:B------:R-:W-:Y:S05]  /*0d30*/  BSYNC.RECONVERGENT B2 ;  /* 0x0000000000027941 */ /* 0x000fea0003800200 */
.L_x_31:
[----:B------:R-:W-:Y:S01]  /*0d40*/  VIADD R13, R13, 0x2 ;  /* 0x000000020d0d7836 */ /* 0x000fe20000000000 */
[C---:B------:R-:W-:Y:S01]  /*0d50*/  IADD3 R8, PT, PT, R19.reuse, R8, R19 ;  /* 0x0000000813087210 */ /* 0x040fe20007ffe013 */
[C---:B------:R-:W-:Y:S02]  /*0d60*/  IMAD R17, R19.reuse, 0x4, R17 ;  /* 0x0000000413117824 */ /* 0x040fe400078e0211 */
[----:B------:R-:W-:Y:S01]  /*0d70*/  IMAD R15, R19, 0x4, R15 ;  /* 0x00000004130f7824 */ /* 0x000fe200078e020f */
[----:B------:R-:W-:Y:S01]  /*0d80*/  ISETP.NE.AND P0, PT, R13, RZ, PT ;  /* 0x000000ff0d00720c */ /* 0x000fe20003f05270 */
[----:B------:R-:W-:-:S12]  /*0d90*/  IMAD R14, R19, 0x2, R14 ;  /* 0x00000002130e7824 */ /* 0x000fd800078e020e */
[----:B------:R-:W-:Y:S05]  /*0da0*/  @P0 BRA `(.L_x_36) ;  /* 0xfffffff400840947 */ /* 0x000fea000383ffff */
.L_x_17:
[----:B------:R-:W-:Y:S05]  /*0db0*/  BSYNC.RECONVERGENT B0 ;  /* 0x0000000000007941 */ /* 0x000fea0003800200 */
.L_x_16:
[----:B------:R-:W-:-:S04]  /*0dc0*/  LOP3.LUT R18, R18, 0x1, RZ, 0xc0, !PT ;  /* 0x0000000112127812 */ /* 0x000fc800078ec0ff */
[----:B------:R-:W-:-:S13]  /*0dd0*/  ISETP.NE.U32.AND P0, PT, R18, 0x1, PT ;  /* 0x000000011200780c */ /* 0x000fda0003f05070 */
[----:B------:R-:W-:Y:S05]  /*0de0*/  @!P0 BRA `(.L_x_15) ;  /* 0x0000000400448947 */ /* 0x000fea0003800000 */
[----:B------:R-:W0:Y:S01]  /*0df0*/  LDCU.64 UR10, c[0x0][0x388] ;  /* 0x00007100ff0a77ac */ /* 0x000e220008000a00 */
[----:B------:R-:W-:Y:S01]  /*0e00*/  IMAD.IADD R9, R9, 0x1, R8 ;  /* 0x0000000109097824 */ /* 0x000fe200078e0208 */
[----:B------:R-:W1:Y:S04]  /*0e10*/  LDC.64 R4, c[0x0][0x380] ;  /* 0x0000e000ff047b82 */ /* 0x000e680000000a00 */
[----:B0-----:R-:W-:-:S04]  /*0e20*/  IADD3 R6, P0, PT, R9, UR10, RZ ;  /* 0x0000000a09067c10 */ /* 0x001fc8000ff1e0ff */
[----:B------:R-:W-:-:S05]  /*0e30*/  LEA.HI.X.SX32 R7, R9, UR11, 0x1, P0 ;  /* 0x0000000b09077c11 */ /* 0x000fca00080f0eff */
[----:B------:R-:W2:Y:S01]  /*0e40*/  LDG.E.U8.CONSTANT R6, desc[UR8][R6.64] ;  /* 0x0000000806067981 */ /* 0x000ea2000c1e9100 */
[----:B------:R-:W-:-:S04]  /*0e50*/  IMAD.SHL.U32 R3, R8, 0x2, RZ ;  /* 0x0000000208037824 */ /* 0x000fc800078e00ff */
[----:B-1----:R-:W-:-:S05]  /*0e60*/  IMAD.WIDE.U32 R4, R3, 0x4, R4 ;  /* 0x0000000403047825 */ /* 0x002fca00078e0004 */
        /* <DEDUP_REMOVED lines=8> */
[----:B------:R-:W0:Y:S01]  /*0ef0*/  LDCU UR10, c[0x0][0x39c] ;  /* 0x00007380ff0a77ac */ /* 0x000e220008000800 */
[----:B------:R-:W-:Y:S02]  /*0f00*/  PRMT R7, R6, 0x8880, RZ ;  /* 0x0000888006077816 */ /* 0x000fe400000000ff */
[----:B------:R-:W-:Y:S02]  /*0f10*/  SHF.R.U32.HI R6, RZ, 0x4, R8 ;  /* 0x00000004ff067819 */ /* 0x000fe40000011608 */
[----:B------:R-:W-:Y:S02]  /*0f20*/  ISETP.GT.AND P0, PT, R7, -0x1, PT ;  /* 0xffffffff0700780c */ /* 0x000fe40003f04270 */
[----:B------:R-:W-:Y:S02]  /*0f30*/  LOP3.LUT R6, R6, 0x7, RZ, 0xc0, !PT ;  /* 0x0000000706067812 */ /* 0x000fe400078ec0ff */
[----:B0-----:R-:W-:-:S05]  /*0f40*/  SEL R7, R0, UR10, P0 ;  /* 0x0000000a00077c07 */ /* 0x001fca0008000000 */
        /* <DEDUP_REMOVED lines=14> */
.L_x_40:
[----:B------:R-:W-:Y:S02]  /*1030*/  ISETP.GE.U32.AND P1, PT, R9, 0x40, PT ;  /* 0x000000400900780c */ /* 0x000fe40003f26070 */
[CC--:B------:R-:W-:Y:S02]  /*1040*/  SHF.L.U32 R4, R14.reuse, R9.reuse, RZ ;  /* 0x000000090e047219 */ /* 0x0c0fe400000006ff */
[----:B------:R-:W-:Y:S02]  /*1050*/  SHF.L.U64.HI R5, R14, R9, R7 ;  /* 0x000000090e057219 */ /* 0x000fe40000010207 */
[----:B------:R-:W-:Y:S02]  /*1060*/  SEL R4, R4, RZ, !P1 ;  /* 0x000000ff04047207 */ /* 0x000fe40004800000 */
[----:B------:R-:W-:-:S07]  /*1070*/  SEL R6, R5, RZ, !P1 ;  /* 0x000000ff05067207 */ /* 0x000fce0004800000 */
.L_x_41:
[----:B------:R-:W-:Y:S05]  /*1080*/  BSYNC.RECONVERGENT B2 ;  /* 0x0000000000027941 */ /* 0x000fea0003800200 */
.L_x_39:
[----:B------:R-:W-:-:S04]  /*1090*/  IADD3 R5, P1, PT, RZ, -R4, RZ ;  /* 0x80000004ff057210 */ /* 0x000fc80007f3e0ff */
[----:B------:R-:W-:Y:S01]  /*10a0*/  SEL R5, R4, R5, P0 ;  /* 0x0000000504057207 */ /* 0x000fe20000000000 */
[----:B------:R-:W-:-:S03]  /*10b0*/  IMAD.X R7, RZ, RZ, ~R6, P1 ;  /* 0x000000ffff077224 */ /* 0x000fc600008e0e06 */
[----:B------:R-:W-:Y:S02]  /*10c0*/  IADD3 R16, P1, PT, R16, R5, RZ ;  /* 0x0000000510107210 */ /* 0x000fe40007f3e0ff */
[----:B------:R-:W-:-:S05]  /*10d0*/  SEL R5, R6, R7, P0 ;  /* 0x0000000706057207 */ /* 0x000fca0000000000 */
[----:B------:R-:W-:-:S07]  /*10e0*/  IMAD.X R12, R12, 0x1, R5, P1 ;  /* 0x000000010c0c7824 */ /* 0x000fce00008e0605 */
.L_x_38:
[----:B------:R-:W-:Y:S05]  /*10f0*/  BSYNC.RECONVERGENT B0 ;  /* 0x0000000000007941 */ /* 0x000fea0003800200 */
.L_x_37:
[----:B------:R-:W-:-:S13]  /*1100*/  LOP3.LUT P0, RZ, R8, 0xf, RZ, 0xc0, !PT ;  /* 0x0000000f08ff7812 */ /* 0x000fda000780c0ff */
[----:B------:R-:W-:Y:S05]  /*1110*/  @!P0 BRA `(.L_x_15) ;  /* 0x0000000000788947 */ /* 0x000fea0003800000 */
[----:B------:R-:W0:Y:S01]  /*1120*/  LDCU UR10, c[0x0][0x39c] ;  /* 0x00007380ff0a77ac */ /* 0x000e220008000800 */
[----:B------:R-:W-:Y:S02]  /*1130*/  ISETP.NE.AND P1, PT, R2, RZ, PT ;  /* 0x000000ff0200720c */ /* 0x000fe40003f25270 */
[C---:B------:R-:W-:Y:S02]  /*1140*/  LOP3.LUT P0, R7, R8.reuse, 0x8, RZ, 0xc0, !PT ;  /* 0x0000000808077812 */ /* 0x040fe4000780c0ff */
[----:B------:R-:W-:Y:S02]  /*1150*/  LOP3.LUT R4, R8, 0x7, RZ, 0xc0, !PT ;  /* 0x0000000708047812 */ /* 0x000fe400078ec0ff */
[----:B0-----:R-:W-:-:S05]  /*1160*/  SEL R5, R0, UR10, !P0 ;  /* 0x0000000a00057c07 */ /* 0x001fca000c000000 */
        /* <DEDUP_REMOVED lines=12> */
.L_x_43:
[CC--:B------:R-:W-:Y:S02]  /*1230*/  SHF.L.U32 R0, R2.reuse, R5.reuse, RZ ;  /* 0x0000000502007219 */ /* 0x0c0fe400000006ff */
[----:B------:R-:W-:Y:S02]  /*1240*/  ISETP.GE.U32.AND P0, PT, R5, 0x40, PT ;  /* 0x000000400500780c */ /* 0x000fe40003f06070 */
[----:B------:R-:W-:Y:S02]  /*1250*/  SHF.L.U64.HI R2, R2, R5, R3 ;  /* 0x0000000502027219 */ /* 0x000fe40000010203 */
[----:B------:R-:W-:Y:S02]  /*1260*/  SEL R0, R0, RZ, !P0 ;  /* 0x000000ff00007207 */ /* 0x000fe40004000000 */
[----:B------:R-:W-:-:S07]  /*1270*/  SEL R4, R2, RZ, !P0 ;  /* 0x000000ff02047207 */ /* 0x000fce0004000000 */
.L_x_44:
[----:B------:R-:W-:Y:S05]  /*1280*/  BSYNC.RECONVERGENT B0 ;  /* 0x0000000000007941 */ /* 0x000fea0003800200 */
.L_x_42:
[----:B------:R-:W-:Y:S02]  /*1290*/  IADD3 R3, P1, PT, RZ, -R0, RZ ;  /* 0x80000000ff037210 */ /* 0x000fe40007f3e0ff */
[----:B------:R-:W-:-:S03]  /*12a0*/  ISETP.NE.AND P0, PT, R7, RZ, PT ;  /* 0x000000ff0700720c */ /* 0x000fc60003f05270 */
[----:B------:R-:W-:Y:S01]  /*12b0*/  IMAD.X R5, RZ, RZ, ~R4, P1 ;  /* 0x000000ffff057224 */ /* 0x000fe200008e0e04 */
[----:B------:R-:W-:-:S04]  /*12c0*/  SEL R3, R0, R3, !P0 ;  /* 0x0000000300037207 */ /* 0x000fc80004000000 */
[----:B------:R-:W-:Y:S02]  /*12d0*/  IADD3 R16, P1, PT, R16, R3, RZ ;  /* 0x0000000310107210 */ /* 0x000fe40007f3e0ff */
[----:B------:R-:W-:-:S05]  /*12e0*/  SEL R3, R4, R5, !P0 ;  /* 0x0000000504037207 */ /* 0x000fca0004000000 */
[----:B------:R-:W-:-:S07]  /*12f0*/  IMAD.X R12, R12, 0x1, R3, P1 ;  /* 0x000000010c0c7824 */ /* 0x000fce00008e0603 */
.L_x_15:
[----:B------:R-:W-:Y:S05]  /*1300*/  BSYNC.RECONVERGENT B1 ;  /* 0x0000000000017941 */ /* 0x000fea0003800200 */
.L_x_14:
[----:B------:R-:W0:Y:S01]  /*1310*/  S2UR UR5, SR_CgaCtaId ;  /* 0x00000000000579c3 */ /* 0x000e220000008800 */
[----:B------:R-:W-:Y:S01]  /*1320*/  UMOV UR4, 0x400 ;  /* 0x0000040000047882 */ /* 0x000fe20000000000 */
[----:B------:R-:W1:Y:S01]  /*1330*/  LDCU UR6, c[0x0][0x360] ;  /* 0x00006c00ff0677ac */ /* 0x000e620008000800 */
[----:B------:R-:W-:Y:S01]  /*1340*/  IMAD.MOV.U32 R17, RZ, RZ, R12 ;  /* 0x000000ffff117224 */ /* 0x000fe200078e000c */
[----:B------:R-:W-:Y:S01]  /*1350*/  ISETP.NE.AND P0, PT, R10, RZ, PT ;  /* 0x000000ff0a00720c */ /* 0x000fe20003f05270 */
[----:B-1----:R-:W-:Y:S02]  /*1360*/  UISETP.GE.U32.AND UP0, UPT, UR6, 0x2, UPT ;  /* 0x000000020600788c */ /* 0x002fe4000bf06070 */
[----:B0-----:R-:W-:-:S06]  /*1370*/  ULEA UR4, UR5, UR4, 0x18 ;  /* 0x0000000405047291 */ /* 0x001fcc000f8ec0ff */
[----:B------:R-:W-:-:S05]  /*1380*/  LEA R7, R10, UR4, 0x3 ;  /* 0x000000040a077c11 */ /* 0x000fca000f8e18ff */
[----:B------:R0:W-:Y:S01]  /*1390*/  STS.64 [R7], R16 ;  /* 0x0000001007007388 */ /* 0x0001e20000000a00 */
[----:B------:R-:W-:Y:S06]  /*13a0*/  BAR.SYNC.DEFER_BLOCKING 0x0 ;  /* 0x0000000000007b1d */ /* 0x000fec0000010000 */
[----:B------:R-:W-:Y:S05]  /*13b0*/  BRA.U !UP0, `(.L_x_45) ;  /* 0x0000000108347547 */ /* 0x000fea000b800000 */
[----:B------:R-:W-:-:S07]  /*13c0*/  IMAD.U32 R0, RZ, RZ, UR6 ;  /* 0x00000006ff007e24 */ /* 0x000fce000f8e00ff */
.L_x_46:
[----:B------:R-:W-:-:S04]  /*13d0*/  SHF.R.U32.HI R8, RZ, 0x1, R0 ;  /* 0x00000001ff087819 */ /* 0x000fc80000011600 */
[----:B------:R-:W-:-:S13]  /*13e0*/  ISETP.GE.U32.AND P1, PT, R10, R8, PT ;  /* 0x000000080a00720c */ /* 0x000fda0003f26070 */
[----:B------:R-:W-:Y:S01]  /*13f0*/  @!P1 IMAD R6, R8, 0x8, R7 ;  /* 0x0000000808069824 */ /* 0x000fe200078e0207 */
[----:B------:R-:W-:Y:S04]  /*1400*/  @!P1 LDS.64 R4, [R7] ;  /* 0x0000000007049984 */ /* 0x000fe80000000a00 */
[----:B------:R-:W1:Y:S02]  /*1410*/  @!P1 LDS.64 R2, [R6] ;  /* 0x0000000006029984 */ /* 0x000e640000000a00 */
[----:B-1----:R-:W-:-:S05]  /*1420*/  @!P1 IADD3 R2, P2, PT, R2, R4, RZ ;  /* 0x0000000402029210 */ /* 0x002fca0007f5e0ff */
[----:B------:R-:W-:-:S05]  /*1430*/  @!P1 IMAD.X R3, R3, 0x1, R5, P2 ;  /* 0x0000000103039824 */ /* 0x000fca00010e0605 */
[----:B------:R1:W-:Y:S01]  /*1440*/  @!P1 STS.64 [R7], R2 ;  /* 0x0000000207009388 */ /* 0x0003e20000000a00 */
[----:B------:R-:W-:Y:S01]  /*1450*/  BAR.SYNC.DEFER_BLOCKING 0x0 ;  /* 0x0000000000007b1d */ /* 0x000fe20000010000 */
[----:B------:R-:W-:Y:S01]  /*1460*/  ISETP.GT.U32.AND P1, PT, R0, 0x3, PT ;  /* 0x000000030000780c */ /* 0x000fe20003f24070 */
[----:B------:R-:W-:-:S12]  /*1470*/  IMAD.MOV.U32 R0, RZ, RZ, R8 ;  /* 0x000000ffff007224 */ /* 0x000fd800078e0008 */
[----:B-1----:R-:W-:Y:S05]  /*1480*/  @P1 BRA `(.L_x_46) ;  /* 0xfffffffc00d01947 */ /* 0x002fea000383ffff */
.L_x_45:
[----:B------:R-:W-:Y:S05]  /*1490*/  @P0 EXIT ;  /* 0x000000000000094d */ /* 0x000fea0003800000 */
[----:B------:R-:W1:Y:S01]  /*14a0*/  S2UR UR5, SR_CgaCtaId ;  /* 0x00000000000579c3 */ /* 0x000e620000008800 */
[----:B------:R-:W-:-:S07]  /*14b0*/  UMOV UR4, 0x400 ;  /* 0x0000040000047882 */ /* 0x000fce0000000000 */
[----:B------:R-:W2:Y:S01]  /*14c0*/  LDC.64 R4, c[0x0][0x390] ;  /* 0x0000e400ff047b82 */ /* 0x000ea20000000a00 */
[----:B-1----:R-:W-:Y:S01]  /*14d0*/  ULEA UR4, UR5, UR4, 0x18 ;  /* 0x0000000405047291 */ /* 0x002fe2000f8ec0ff */
[----:B--2---:R-:W-:-:S08]  /*14e0*/  IMAD.WIDE.U32 R4, R11, 0x4, R4 ;  /* 0x000000040b047825 */ /* 0x004fd000078e0004 */
[----:B------:R-:W1:Y:S02]  /*14f0*/  LDS.64 R2, [UR4] ;  /* 0x00000004ff027984 */ /* 0x000e640008000a00 */
[----:B------:R-:W0:Y:S01]  /*1500*/  LDCU UR4, c[0x0][0x398] ;  /* 0x00007300ff0477ac */ /* 0x000e220008000800 */
[----:B-1----:R-:W0:Y:S02]  /*1510*/  I2F.S64 R2, R2 ;  /* 0x0000000200027312 */ /* 0x002e240000301400 */
[----:B0-----:R-:W-:-:S05]  /*1520*/  FMUL R7, R2, UR4 ;  /* 0x0000000402077c20 */ /* 0x001fca0008400000 */
[----:B------:R-:W-:Y:S01]  /*1530*/  STG.E desc[UR8][R4.64], R7 ;  /* 0x0000000704007986 */ /* 0x000fe2000c101908 */
[----:B------:R-:W-:Y:S05]  /*1540*/  EXIT ;  /* 0x000000000000794d */ /* 0x000fea0003800000 */
.L_x_47:
        /* <DEDUP_REMOVED lines=11> */
.L_x_49:


//--------------------- .nv.shared._Z35LogMatVecKernelBundled4bit_FloatMulPKiPKaPffiii --------------------------
	.section	.nv.shared._Z35LogMatVecKernelBundled4bit_FloatMulPKiPKaPffiii,"aw",@nobits
	.sectionflags	@""
	.align	16
	.zero		1024


//--------------------- .nv.shared.reserved.0     --------------------------
	.section	.nv.shared.reserved.0,"aw",@nobits
	.weak		__nv_reservedSMEM_offset_0_alias
	.size		__nv_reservedSMEM_offset_0_alias, 0, 64
	.other		__nv_reservedSMEM_offset_0_alias,@"STO_CUDA_RESERVED_SHARED STV_DEFAULT"
__nv_reservedSMEM_offset_0_alias:
	.zero		0
	.zero		64


//--------------------- .nv.shared._Z25LogMatVecKernelPacked4bitPKiPKaPffiii --------------------------
	.section	.nv.shared._Z25LogMatVecKernelPacked4bitPKiPKaPffiii,"aw",@nobits
	.sectionflags	@""
	.align	16
	.zero		1024


//--------------------- .nv.constant0._Z35LogMatVecKernelBundled4bit_FloatMulPKiPKaPffiii --------------------------
	.section	.nv.constant0._Z35LogMatVecKernelBundled4bit_FloatMulPKiPKaPffiii,"a",@progbits
	.sectionflags	@""
	.align	4
.nv.constant0._Z35LogMatVecKernelBundled4bit_FloatMulPKiPKaPffiii:
	.zero		936


//--------------------- .nv.constant0._Z25LogMatVecKernelPacked4bitPKiPKaPffiii --------------------------
	.section	.nv.constant0._Z25LogMatVecKernelPacked4bitPKiPKaPffiii,"a",@progbits
	.sectionflags	@""
	.align	4
.nv.constant0._Z25LogMatVecKernelPacked4bitPKiPKaPffiii:
	.zero		936


//--------------------- SYMBOLS --------------------------

	.type		.nv.reservedSmem.offset0,@object
	.size		.nv.reservedSmem.offset0,0x4
	.type		.nv.reservedSmem.cap,@object
	.size		.nv.reservedSmem.cap,0x4
